//
// Generated by NVIDIA NVVM Compiler
//
// Compiler Build ID: CL-36424714
// Cuda compilation tools, release 13.0, V13.0.88
// Based on NVVM 20.0.0
//

.version 9.0
.target sm_100
.address_size 64

	// .globl	_Z5sobelPKhPhjjjPKi
// _ZZ5sobelPKhPhjjjPKiE6mask_s has been demoted
// _ZZ5sobelPKhPhjjjPKiE4tile has been demoted

.visible .entry _Z5sobelPKhPhjjjPKi(
	.param .u64 .ptr .align 1 _Z5sobelPKhPhjjjPKi_param_0,
	.param .u64 .ptr .align 1 _Z5sobelPKhPhjjjPKi_param_1,
	.param .u32 _Z5sobelPKhPhjjjPKi_param_2,
	.param .u32 _Z5sobelPKhPhjjjPKi_param_3,
	.param .u32 _Z5sobelPKhPhjjjPKi_param_4,
	.param .u64 .ptr .align 1 _Z5sobelPKhPhjjjPKi_param_5
)
{
	.reg .pred 	%p<19>;
	.reg .b16 	%rs<34>;
	.reg .b32 	%r<356>;
	.reg .b32 	%f<307>;
	.reg .b64 	%rd<14>;
	// demoted variable
	.shared .align 4 .b8 _ZZ5sobelPKhPhjjjPKiE6mask_s[200];
	// demoted variable
	.shared .align 1 .b8 _ZZ5sobelPKhPhjjjPKiE4tile[3888];
	ld.param.u64 	%rd2, [_Z5sobelPKhPhjjjPKi_param_0];
	ld.param.u32 	%r18, [_Z5sobelPKhPhjjjPKi_param_2];
	ld.param.u64 	%rd4, [_Z5sobelPKhPhjjjPKi_param_5];
	mov.u32 	%r1, %tid.y;
	shl.b32 	%r21, %r1, 5;
	mov.u32 	%r2, %tid.x;
	add.s32 	%r355, %r21, %r2;
	setp.gt.u32 	%p1, %r355, 49;
	@%p1 bra 	$L__BB0_2;
	cvta.to.global.u64 	%rd5, %rd4;
	setp.gt.u32 	%p2, %r355, 24;
	add.s32 	%r22, %r355, -25;
	setp.lt.u32 	%p3, %r355, 25;
	selp.b32 	%r23, %r355, %r22, %p3;
	cvt.u16.u32 	%rs10, %r23;
	and.b16  	%rs11, %rs10, 255;
	mul.lo.s16 	%rs12, %rs11, 205;
	shr.u16 	%rs13, %rs12, 10;
	mul.lo.s16 	%rs14, %rs13, 5;
	sub.s16 	%rs15, %rs10, %rs14;
	mul.wide.u32 	%rd6, %r355, 4;
	add.s64 	%rd7, %rd5, %rd6;
	ld.global.u32 	%r24, [%rd7];
	selp.u16 	%rs16, 1, 0, %p2;
	mul.wide.u16 	%r25, %rs16, 100;
	mov.u32 	%r26, _ZZ5sobelPKhPhjjjPKiE6mask_s;
	add.s32 	%r27, %r26, %r25;
	mul.wide.u16 	%r28, %rs13, 20;
	add.s32 	%r29, %r27, %r28;
	and.b16  	%rs17, %rs15, 255;
	mul.wide.u16 	%r30, %rs17, 4;
	add.s32 	%r31, %r29, %r30;
	st.shared.u32 	[%r31], %r24;
$L__BB0_2:
	bar.sync 	0;
	setp.gt.u32 	%p4, %r355, 1295;
	@%p4 bra 	$L__BB0_7;
	mov.u32 	%r32, %ctaid.x;
	shl.b32 	%r33, %r32, 5;
	mov.u32 	%r34, %ctaid.y;
	shl.b32 	%r4, %r34, 5;
	cvt.u16.u32 	%rs18, %r1;
	shl.b16 	%rs19, %rs18, 5;
	cvt.u16.u32 	%rs20, %r2;
	add.s16 	%rs30, %rs19, %rs20;
	cvt.u32.u16 	%r353, %rs30;
	add.s32 	%r35, %r33, %r353;
	add.s32 	%r354, %r35, -2;
	add.s32 	%r7, %r4, -2;
	mul.wide.u16 	%r36, %rs30, 3;
	mov.u32 	%r37, _ZZ5sobelPKhPhjjjPKiE4tile;
	add.s32 	%r38, %r36, %r37;
	add.s32 	%r352, %r38, 2;
	cvta.to.global.u64 	%rd1, %rd2;
$L__BB0_4:
	ld.param.u32 	%r347, [_Z5sobelPKhPhjjjPKi_param_3];
	mul.hi.u32 	%r39, %r353, 954437177;
	shr.u32 	%r40, %r39, 3;
	add.s32 	%r41, %r7, %r40;
	mad.lo.s32 	%r42, %r347, %r41, %r354;
	mul.lo.s32 	%r43, %r40, 36;
	sub.s32 	%r13, %r42, %r43;
	sub.s32 	%r44, %r354, %r43;
	mul.hi.u16 	%rs22, %rs30, -7281;
	shr.u16 	%rs23, %rs22, 5;
	cvt.u32.u16 	%r45, %rs23;
	add.s32 	%r46, %r4, %r45;
	add.s32 	%r48, %r46, -2;
	setp.lt.s32 	%p5, %r44, 0;
	setp.ge.u32 	%p6, %r44, %r347;
	or.pred  	%p7, %p5, %p6;
	setp.lt.u32 	%p8, %r46, 2;
	or.pred  	%p9, %p7, %p8;
	setp.ge.u32 	%p10, %r48, %r18;
	mov.b16 	%rs31, 0;
	or.pred  	%p11, %p9, %p10;
	mov.u16 	%rs32, %rs31;
	mov.u16 	%rs33, %rs31;
	@%p11 bra 	$L__BB0_6;
	ld.param.u32 	%r350, [_Z5sobelPKhPhjjjPKi_param_4];
	mul.lo.s32 	%r49, %r13, %r350;
	cvt.s64.s32 	%rd8, %r49;
	add.s64 	%rd9, %rd1, %rd8;
	ld.global.u8 	%rs31, [%rd9];
	ld.global.u8 	%rs32, [%rd9+1];
	ld.global.u8 	%rs33, [%rd9+2];
$L__BB0_6:
	st.shared.u8 	[%r352+-2], %rs31;
	st.shared.u8 	[%r352+-1], %rs32;
	st.shared.u8 	[%r352], %rs33;
	add.s32 	%r14, %r355, 1024;
	add.s32 	%r354, %r354, 1024;
	add.s32 	%r353, %r353, 1024;
	add.s16 	%rs30, %rs30, 1024;
	add.s32 	%r352, %r352, 3072;
	setp.lt.u32 	%p12, %r355, 272;
	mov.u32 	%r355, %r14;
	@%p12 bra 	$L__BB0_4;
$L__BB0_7:
	ld.param.u32 	%r348, [_Z5sobelPKhPhjjjPKi_param_3];
	bar.sync 	0;
	mov.u32 	%r50, %ctaid.x;
	shl.b32 	%r51, %r50, 5;
	add.s32 	%r52, %r51, %r2;
	mov.u32 	%r53, %ctaid.y;
	shl.b32 	%r54, %r53, 5;
	add.s32 	%r55, %r54, %r1;
	setp.ge.u32 	%p13, %r52, %r348;
	setp.ge.u32 	%p14, %r55, %r18;
	or.pred  	%p15, %p13, %p14;
	@%p15 bra 	$L__BB0_9;
	ld.param.u32 	%r351, [_Z5sobelPKhPhjjjPKi_param_4];
	ld.param.u32 	%r349, [_Z5sobelPKhPhjjjPKi_param_3];
	ld.param.u64 	%rd13, [_Z5sobelPKhPhjjjPKi_param_1];
	mov.u32 	%r57, %tid.y;
	mov.u32 	%r58, _ZZ5sobelPKhPhjjjPKiE4tile;
	mad.lo.s32 	%r59, %r57, 108, %r58;
	ld.shared.u32 	%r60, [_ZZ5sobelPKhPhjjjPKiE6mask_s];
	mad.lo.s32 	%r61, %r2, 3, %r59;
	ld.shared.u8 	%r62, [%r61];
	ld.shared.u8 	%r63, [%r61+1];
	ld.shared.u8 	%r64, [%r61+2];
	mul.lo.s32 	%r65, %r60, %r62;
	cvt.rn.f32.s32 	%f1, %r65;
	mul.lo.s32 	%r66, %r60, %r63;
	cvt.rn.f32.s32 	%f2, %r66;
	mul.lo.s32 	%r67, %r60, %r64;
	cvt.rn.f32.s32 	%f3, %r67;
	ld.shared.u32 	%r68, [_ZZ5sobelPKhPhjjjPKiE6mask_s+20];
	ld.shared.u8 	%r69, [%r61+3];
	ld.shared.u8 	%r70, [%r61+4];
	ld.shared.u8 	%r71, [%r61+5];
	mul.lo.s32 	%r72, %r68, %r69;
	cvt.rn.f32.s32 	%f4, %r72;
	add.f32 	%f5, %f1, %f4;
	mul.lo.s32 	%r73, %r68, %r70;
	cvt.rn.f32.s32 	%f6, %r73;
	add.f32 	%f7, %f2, %f6;
	mul.lo.s32 	%r74, %r68, %r71;
	cvt.rn.f32.s32 	%f8, %r74;
	add.f32 	%f9, %f3, %f8;
	ld.shared.u32 	%r75, [_ZZ5sobelPKhPhjjjPKiE6mask_s+40];
	ld.shared.u8 	%r76, [%r61+6];
	ld.shared.u8 	%r77, [%r61+7];
	ld.shared.u8 	%r78, [%r61+8];
	mul.lo.s32 	%r79, %r75, %r76;
	cvt.rn.f32.s32 	%f10, %r79;
	add.f32 	%f11, %f5, %f10;
	mul.lo.s32 	%r80, %r75, %r77;
	cvt.rn.f32.s32 	%f12, %r80;
	add.f32 	%f13, %f7, %f12;
	mul.lo.s32 	%r81, %r75, %r78;
	cvt.rn.f32.s32 	%f14, %r81;
	add.f32 	%f15, %f9, %f14;
	ld.shared.u32 	%r82, [_ZZ5sobelPKhPhjjjPKiE6mask_s+60];
	ld.shared.u8 	%r83, [%r61+9];
	ld.shared.u8 	%r84, [%r61+10];
	ld.shared.u8 	%r85, [%r61+11];
	mul.lo.s32 	%r86, %r82, %r83;
	cvt.rn.f32.s32 	%f16, %r86;
	add.f32 	%f17, %f11, %f16;
	mul.lo.s32 	%r87, %r82, %r84;
	cvt.rn.f32.s32 	%f18, %r87;
	add.f32 	%f19, %f13, %f18;
	mul.lo.s32 	%r88, %r82, %r85;
	cvt.rn.f32.s32 	%f20, %r88;
	add.f32 	%f21, %f15, %f20;
	ld.shared.u32 	%r89, [_ZZ5sobelPKhPhjjjPKiE6mask_s+80];
	ld.shared.u8 	%r90, [%r61+12];
	ld.shared.u8 	%r91, [%r61+13];
	ld.shared.u8 	%r92, [%r61+14];
	mul.lo.s32 	%r93, %r89, %r90;
	cvt.rn.f32.s32 	%f22, %r93;
	add.f32 	%f23, %f17, %f22;
	mul.lo.s32 	%r94, %r89, %r91;
	cvt.rn.f32.s32 	%f24, %r94;
	add.f32 	%f25, %f19, %f24;
	mul.lo.s32 	%r95, %r89, %r92;
	cvt.rn.f32.s32 	%f26, %r95;
	add.f32 	%f27, %f21, %f26;
	ld.shared.u32 	%r96, [_ZZ5sobelPKhPhjjjPKiE6mask_s+4];
	ld.shared.u8 	%r97, [%r61+108];
	ld.shared.u8 	%r98, [%r61+109];
	ld.shared.u8 	%r99, [%r61+110];
	mul.lo.s32 	%r100, %r96, %r97;
	cvt.rn.f32.s32 	%f28, %r100;
	add.f32 	%f29, %f23, %f28;
	mul.lo.s32 	%r101, %r96, %r98;
	cvt.rn.f32.s32 	%f30, %r101;
	add.f32 	%f31, %f25, %f30;
	mul.lo.s32 	%r102, %r96, %r99;
	cvt.rn.f32.s32 	%f32, %r102;
	add.f32 	%f33, %f27, %f32;
	ld.shared.u32 	%r103, [_ZZ5sobelPKhPhjjjPKiE6mask_s+24];
	ld.shared.u8 	%r104, [%r61+111];
	ld.shared.u8 	%r105, [%r61+112];
	ld.shared.u8 	%r106, [%r61+113];
	mul.lo.s32 	%r107, %r103, %r104;
	cvt.rn.f32.s32 	%f34, %r107;
	add.f32 	%f35, %f29, %f34;
	mul.lo.s32 	%r108, %r103, %r105;
	cvt.rn.f32.s32 	%f36, %r108;
	add.f32 	%f37, %f31, %f36;
	mul.lo.s32 	%r109, %r103, %r106;
	cvt.rn.f32.s32 	%f38, %r109;
	add.f32 	%f39, %f33, %f38;
	ld.shared.u32 	%r110, [_ZZ5sobelPKhPhjjjPKiE6mask_s+44];
	ld.shared.u8 	%r111, [%r61+114];
	ld.shared.u8 	%r112, [%r61+115];
	ld.shared.u8 	%r113, [%r61+116];
	mul.lo.s32 	%r114, %r110, %r111;
	cvt.rn.f32.s32 	%f40, %r114;
	add.f32 	%f41, %f35, %f40;
	mul.lo.s32 	%r115, %r110, %r112;
	cvt.rn.f32.s32 	%f42, %r115;
	add.f32 	%f43, %f37, %f42;
	mul.lo.s32 	%r116, %r110, %r113;
	cvt.rn.f32.s32 	%f44, %r116;
	add.f32 	%f45, %f39, %f44;
	ld.shared.u32 	%r117, [_ZZ5sobelPKhPhjjjPKiE6mask_s+64];
	ld.shared.u8 	%r118, [%r61+117];
	ld.shared.u8 	%r119, [%r61+118];
	ld.shared.u8 	%r120, [%r61+119];
	mul.lo.s32 	%r121, %r117, %r118;
	cvt.rn.f32.s32 	%f46, %r121;
	add.f32 	%f47, %f41, %f46;
	mul.lo.s32 	%r122, %r117, %r119;
	cvt.rn.f32.s32 	%f48, %r122;
	add.f32 	%f49, %f43, %f48;
	mul.lo.s32 	%r123, %r117, %r120;
	cvt.rn.f32.s32 	%f50, %r123;
	add.f32 	%f51, %f45, %f50;
	ld.shared.u32 	%r124, [_ZZ5sobelPKhPhjjjPKiE6mask_s+84];
	ld.shared.u8 	%r125, [%r61+120];
	ld.shared.u8 	%r126, [%r61+121];
	ld.shared.u8 	%r127, [%r61+122];
	mul.lo.s32 	%r128, %r124, %r125;
	cvt.rn.f32.s32 	%f52, %r128;
	add.f32 	%f53, %f47, %f52;
	mul.lo.s32 	%r129, %r124, %r126;
	cvt.rn.f32.s32 	%f54, %r129;
	add.f32 	%f55, %f49, %f54;
	mul.lo.s32 	%r130, %r124, %r127;
	cvt.rn.f32.s32 	%f56, %r130;
	add.f32 	%f57, %f51, %f56;
	ld.shared.u32 	%r131, [_ZZ5sobelPKhPhjjjPKiE6mask_s+8];
	ld.shared.u8 	%r132, [%r61+216];
	ld.shared.u8 	%r133, [%r61+217];
	ld.shared.u8 	%r134, [%r61+218];
	mul.lo.s32 	%r135, %r131, %r132;
	cvt.rn.f32.s32 	%f58, %r135;
	add.f32 	%f59, %f53, %f58;
	mul.lo.s32 	%r136, %r131, %r133;
	cvt.rn.f32.s32 	%f60, %r136;
	add.f32 	%f61, %f55, %f60;
	mul.lo.s32 	%r137, %r131, %r134;
	cvt.rn.f32.s32 	%f62, %r137;
	add.f32 	%f63, %f57, %f62;
	ld.shared.u32 	%r138, [_ZZ5sobelPKhPhjjjPKiE6mask_s+28];
	ld.shared.u8 	%r139, [%r61+219];
	ld.shared.u8 	%r140, [%r61+220];
	ld.shared.u8 	%r141, [%r61+221];
	mul.lo.s32 	%r142, %r138, %r139;
	cvt.rn.f32.s32 	%f64, %r142;
	add.f32 	%f65, %f59, %f64;
	mul.lo.s32 	%r143, %r138, %r140;
	cvt.rn.f32.s32 	%f66, %r143;
	add.f32 	%f67, %f61, %f66;
	mul.lo.s32 	%r144, %r138, %r141;
	cvt.rn.f32.s32 	%f68, %r144;
	add.f32 	%f69, %f63, %f68;
	ld.shared.u32 	%r145, [_ZZ5sobelPKhPhjjjPKiE6mask_s+48];
	ld.shared.u8 	%r146, [%r61+222];
	ld.shared.u8 	%r147, [%r61+223];
	ld.shared.u8 	%r148, [%r61+224];
	mul.lo.s32 	%r149, %r145, %r146;
	cvt.rn.f32.s32 	%f70, %r149;
	add.f32 	%f71, %f65, %f70;
	mul.lo.s32 	%r150, %r145, %r147;
	cvt.rn.f32.s32 	%f72, %r150;
	add.f32 	%f73, %f67, %f72;
	mul.lo.s32 	%r151, %r145, %r148;
	cvt.rn.f32.s32 	%f74, %r151;
	add.f32 	%f75, %f69, %f74;
	ld.shared.u32 	%r152, [_ZZ5sobelPKhPhjjjPKiE6mask_s+68];
	ld.shared.u8 	%r153, [%r61+225];
	ld.shared.u8 	%r154, [%r61+226];
	ld.shared.u8 	%r155, [%r61+227];
	mul.lo.s32 	%r156, %r152, %r153;
	cvt.rn.f32.s32 	%f76, %r156;
	add.f32 	%f77, %f71, %f76;
	mul.lo.s32 	%r157, %r152, %r154;
	cvt.rn.f32.s32 	%f78, %r157;
	add.f32 	%f79, %f73, %f78;
	mul.lo.s32 	%r158, %r152, %r155;
	cvt.rn.f32.s32 	%f80, %r158;
	add.f32 	%f81, %f75, %f80;
	ld.shared.u32 	%r159, [_ZZ5sobelPKhPhjjjPKiE6mask_s+88];
	ld.shared.u8 	%r160, [%r61+228];
	ld.shared.u8 	%r161, [%r61+229];
	ld.shared.u8 	%r162, [%r61+230];
	mul.lo.s32 	%r163, %r159, %r160;
	cvt.rn.f32.s32 	%f82, %r163;
	add.f32 	%f83, %f77, %f82;
	mul.lo.s32 	%r164, %r159, %r161;
	cvt.rn.f32.s32 	%f84, %r164;
	add.f32 	%f85, %f79, %f84;
	mul.lo.s32 	%r165, %r159, %r162;
	cvt.rn.f32.s32 	%f86, %r165;
	add.f32 	%f87, %f81, %f86;
	ld.shared.u32 	%r166, [_ZZ5sobelPKhPhjjjPKiE6mask_s+12];
	ld.shared.u8 	%r167, [%r61+324];
	ld.shared.u8 	%r168, [%r61+325];
	ld.shared.u8 	%r169, [%r61+326];
	mul.lo.s32 	%r170, %r166, %r167;
	cvt.rn.f32.s32 	%f88, %r170;
	add.f32 	%f89, %f83, %f88;
	mul.lo.s32 	%r171, %r166, %r168;
	cvt.rn.f32.s32 	%f90, %r171;
	add.f32 	%f91, %f85, %f90;
	mul.lo.s32 	%r172, %r166, %r169;
	cvt.rn.f32.s32 	%f92, %r172;
	add.f32 	%f93, %f87, %f92;
	ld.shared.u32 	%r173, [_ZZ5sobelPKhPhjjjPKiE6mask_s+32];
	ld.shared.u8 	%r174, [%r61+327];
	ld.shared.u8 	%r175, [%r61+328];
	ld.shared.u8 	%r176, [%r61+329];
	mul.lo.s32 	%r177, %r173, %r174;
	cvt.rn.f32.s32 	%f94, %r177;
	add.f32 	%f95, %f89, %f94;
	mul.lo.s32 	%r178, %r173, %r175;
	cvt.rn.f32.s32 	%f96, %r178;
	add.f32 	%f97, %f91, %f96;
	mul.lo.s32 	%r179, %r173, %r176;
	cvt.rn.f32.s32 	%f98, %r179;
	add.f32 	%f99, %f93, %f98;
	ld.shared.u32 	%r180, [_ZZ5sobelPKhPhjjjPKiE6mask_s+52];
	ld.shared.u8 	%r181, [%r61+330];
	ld.shared.u8 	%r182, [%r61+331];
	ld.shared.u8 	%r183, [%r61+332];
	mul.lo.s32 	%r184, %r180, %r181;
	cvt.rn.f32.s32 	%f100, %r184;
	add.f32 	%f101, %f95, %f100;
	mul.lo.s32 	%r185, %r180, %r182;
	cvt.rn.f32.s32 	%f102, %r185;
	add.f32 	%f103, %f97, %f102;
	mul.lo.s32 	%r186, %r180, %r183;
	cvt.rn.f32.s32 	%f104, %r186;
	add.f32 	%f105, %f99, %f104;
	ld.shared.u32 	%r187, [_ZZ5sobelPKhPhjjjPKiE6mask_s+72];
	ld.shared.u8 	%r188, [%r61+333];
	ld.shared.u8 	%r189, [%r61+334];
	ld.shared.u8 	%r190, [%r61+335];
	mul.lo.s32 	%r191, %r187, %r188;
	cvt.rn.f32.s32 	%f106, %r191;
	add.f32 	%f107, %f101, %f106;
	mul.lo.s32 	%r192, %r187, %r189;
	cvt.rn.f32.s32 	%f108, %r192;
	add.f32 	%f109, %f103, %f108;
	mul.lo.s32 	%r193, %r187, %r190;
	cvt.rn.f32.s32 	%f110, %r193;
	add.f32 	%f111, %f105, %f110;
	ld.shared.u32 	%r194, [_ZZ5sobelPKhPhjjjPKiE6mask_s+92];
	ld.shared.u8 	%r195, [%r61+336];
	ld.shared.u8 	%r196, [%r61+337];
	ld.shared.u8 	%r197, [%r61+338];
	mul.lo.s32 	%r198, %r194, %r195;
	cvt.rn.f32.s32 	%f112, %r198;
	add.f32 	%f113, %f107, %f112;
	mul.lo.s32 	%r199, %r194, %r196;
	cvt.rn.f32.s32 	%f114, %r199;
	add.f32 	%f115, %f109, %f114;
	mul.lo.s32 	%r200, %r194, %r197;
	cvt.rn.f32.s32 	%f116, %r200;
	add.f32 	%f117, %f111, %f116;
	ld.shared.u32 	%r201, [_ZZ5sobelPKhPhjjjPKiE6mask_s+16];
	ld.shared.u8 	%r202, [%r61+432];
	ld.shared.u8 	%r203, [%r61+433];
	ld.shared.u8 	%r204, [%r61+434];
	mul.lo.s32 	%r205, %r201, %r202;
	cvt.rn.f32.s32 	%f118, %r205;
	add.f32 	%f119, %f113, %f118;
	mul.lo.s32 	%r206, %r201, %r203;
	cvt.rn.f32.s32 	%f120, %r206;
	add.f32 	%f121, %f115, %f120;
	mul.lo.s32 	%r207, %r201, %r204;
	cvt.rn.f32.s32 	%f122, %r207;
	add.f32 	%f123, %f117, %f122;
	ld.shared.u32 	%r208, [_ZZ5sobelPKhPhjjjPKiE6mask_s+36];
	ld.shared.u8 	%r209, [%r61+435];
	ld.shared.u8 	%r210, [%r61+436];
	ld.shared.u8 	%r211, [%r61+437];
	mul.lo.s32 	%r212, %r208, %r209;
	cvt.rn.f32.s32 	%f124, %r212;
	add.f32 	%f125, %f119, %f124;
	mul.lo.s32 	%r213, %r208, %r210;
	cvt.rn.f32.s32 	%f126, %r213;
	add.f32 	%f127, %f121, %f126;
	mul.lo.s32 	%r214, %r208, %r211;
	cvt.rn.f32.s32 	%f128, %r214;
	add.f32 	%f129, %f123, %f128;
	ld.shared.u32 	%r215, [_ZZ5sobelPKhPhjjjPKiE6mask_s+56];
	ld.shared.u8 	%r216, [%r61+438];
	ld.shared.u8 	%r217, [%r61+439];
	ld.shared.u8 	%r218, [%r61+440];
	mul.lo.s32 	%r219, %r215, %r216;
	cvt.rn.f32.s32 	%f130, %r219;
	add.f32 	%f131, %f125, %f130;
	mul.lo.s32 	%r220, %r215, %r217;
	cvt.rn.f32.s32 	%f132, %r220;
	add.f32 	%f133, %f127, %f132;
	mul.lo.s32 	%r221, %r215, %r218;
	cvt.rn.f32.s32 	%f134, %r221;
	add.f32 	%f135, %f129, %f134;
	ld.shared.u32 	%r222, [_ZZ5sobelPKhPhjjjPKiE6mask_s+76];
	ld.shared.u8 	%r223, [%r61+441];
	ld.shared.u8 	%r224, [%r61+442];
	ld.shared.u8 	%r225, [%r61+443];
	mul.lo.s32 	%r226, %r222, %r223;
	cvt.rn.f32.s32 	%f136, %r226;
	add.f32 	%f137, %f131, %f136;
	mul.lo.s32 	%r227, %r222, %r224;
	cvt.rn.f32.s32 	%f138, %r227;
	add.f32 	%f139, %f133, %f138;
	mul.lo.s32 	%r228, %r222, %r225;
	cvt.rn.f32.s32 	%f140, %r228;
	add.f32 	%f141, %f135, %f140;
	ld.shared.u32 	%r229, [_ZZ5sobelPKhPhjjjPKiE6mask_s+96];
	ld.shared.u8 	%r230, [%r61+444];
	ld.shared.u8 	%r231, [%r61+445];
	ld.shared.u8 	%r232, [%r61+446];
	mul.lo.s32 	%r233, %r229, %r230;
	cvt.rn.f32.s32 	%f142, %r233;
	add.f32 	%f143, %f137, %f142;
	mul.lo.s32 	%r234, %r229, %r231;
	cvt.rn.f32.s32 	%f144, %r234;
	add.f32 	%f145, %f139, %f144;
	mul.lo.s32 	%r235, %r229, %r232;
	cvt.rn.f32.s32 	%f146, %r235;
	add.f32 	%f147, %f141, %f146;
	ld.shared.u32 	%r236, [_ZZ5sobelPKhPhjjjPKiE6mask_s+100];
	mul.lo.s32 	%r237, %r236, %r62;
	cvt.rn.f32.s32 	%f148, %r237;
	mul.lo.s32 	%r238, %r236, %r63;
	cvt.rn.f32.s32 	%f149, %r238;
	mul.lo.s32 	%r239, %r236, %r64;
	cvt.rn.f32.s32 	%f150, %r239;
	ld.shared.u32 	%r240, [_ZZ5sobelPKhPhjjjPKiE6mask_s+120];
	mul.lo.s32 	%r241, %r240, %r69;
	cvt.rn.f32.s32 	%f151, %r241;
	add.f32 	%f152, %f148, %f151;
	mul.lo.s32 	%r242, %r240, %r70;
	cvt.rn.f32.s32 	%f153, %r242;
	add.f32 	%f154, %f149, %f153;
	mul.lo.s32 	%r243, %r240, %r71;
	cvt.rn.f32.s32 	%f155, %r243;
	add.f32 	%f156, %f150, %f155;
	ld.shared.u32 	%r244, [_ZZ5sobelPKhPhjjjPKiE6mask_s+140];
	mul.lo.s32 	%r245, %r244, %r76;
	cvt.rn.f32.s32 	%f157, %r245;
	add.f32 	%f158, %f152, %f157;
	mul.lo.s32 	%r246, %r244, %r77;
	cvt.rn.f32.s32 	%f159, %r246;
	add.f32 	%f160, %f154, %f159;
	mul.lo.s32 	%r247, %r244, %r78;
	cvt.rn.f32.s32 	%f161, %r247;
	add.f32 	%f162, %f156, %f161;
	ld.shared.u32 	%r248, [_ZZ5sobelPKhPhjjjPKiE6mask_s+160];
	mul.lo.s32 	%r249, %r248, %r83;
	cvt.rn.f32.s32 	%f163, %r249;
	add.f32 	%f164, %f158, %f163;
	mul.lo.s32 	%r250, %r248, %r84;
	cvt.rn.f32.s32 	%f165, %r250;
	add.f32 	%f166, %f160, %f165;
	mul.lo.s32 	%r251, %r248, %r85;
	cvt.rn.f32.s32 	%f167, %r251;
	add.f32 	%f168, %f162, %f167;
	ld.shared.u32 	%r252, [_ZZ5sobelPKhPhjjjPKiE6mask_s+180];
	mul.lo.s32 	%r253, %r252, %r90;
	cvt.rn.f32.s32 	%f169, %r253;
	add.f32 	%f170, %f164, %f169;
	mul.lo.s32 	%r254, %r252, %r91;
	cvt.rn.f32.s32 	%f171, %r254;
	add.f32 	%f172, %f166, %f171;
	mul.lo.s32 	%r255, %r252, %r92;
	cvt.rn.f32.s32 	%f173, %r255;
	add.f32 	%f174, %f168, %f173;
	ld.shared.u32 	%r256, [_ZZ5sobelPKhPhjjjPKiE6mask_s+104];
	mul.lo.s32 	%r257, %r256, %r97;
	cvt.rn.f32.s32 	%f175, %r257;
	add.f32 	%f176, %f170, %f175;
	mul.lo.s32 	%r258, %r256, %r98;
	cvt.rn.f32.s32 	%f177, %r258;
	add.f32 	%f178, %f172, %f177;
	mul.lo.s32 	%r259, %r256, %r99;
	cvt.rn.f32.s32 	%f179, %r259;
	add.f32 	%f180, %f174, %f179;
	ld.shared.u32 	%r260, [_ZZ5sobelPKhPhjjjPKiE6mask_s+124];
	mul.lo.s32 	%r261, %r260, %r104;
	cvt.rn.f32.s32 	%f181, %r261;
	add.f32 	%f182, %f176, %f181;
	mul.lo.s32 	%r262, %r260, %r105;
	cvt.rn.f32.s32 	%f183, %r262;
	add.f32 	%f184, %f178, %f183;
	mul.lo.s32 	%r263, %r260, %r106;
	cvt.rn.f32.s32 	%f185, %r263;
	add.f32 	%f186, %f180, %f185;
	ld.shared.u32 	%r264, [_ZZ5sobelPKhPhjjjPKiE6mask_s+144];
	mul.lo.s32 	%r265, %r264, %r111;
	cvt.rn.f32.s32 	%f187, %r265;
	add.f32 	%f188, %f182, %f187;
	mul.lo.s32 	%r266, %r264, %r112;
	cvt.rn.f32.s32 	%f189, %r266;
	add.f32 	%f190, %f184, %f189;
	mul.lo.s32 	%r267, %r264, %r113;
	cvt.rn.f32.s32 	%f191, %r267;
	add.f32 	%f192, %f186, %f191;
	ld.shared.u32 	%r268, [_ZZ5sobelPKhPhjjjPKiE6mask_s+164];
	mul.lo.s32 	%r269, %r268, %r118;
	cvt.rn.f32.s32 	%f193, %r269;
	add.f32 	%f194, %f188, %f193;
	mul.lo.s32 	%r270, %r268, %r119;
	cvt.rn.f32.s32 	%f195, %r270;
	add.f32 	%f196, %f190, %f195;
	mul.lo.s32 	%r271, %r268, %r120;
	cvt.rn.f32.s32 	%f197, %r271;
	add.f32 	%f198, %f192, %f197;
	ld.shared.u32 	%r272, [_ZZ5sobelPKhPhjjjPKiE6mask_s+184];
	mul.lo.s32 	%r273, %r272, %r125;
	cvt.rn.f32.s32 	%f199, %r273;
	add.f32 	%f200, %f194, %f199;
	mul.lo.s32 	%r274, %r272, %r126;
	cvt.rn.f32.s32 	%f201, %r274;
	add.f32 	%f202, %f196, %f201;
	mul.lo.s32 	%r275, %r272, %r127;
	cvt.rn.f32.s32 	%f203, %r275;
	add.f32 	%f204, %f198, %f203;
	ld.shared.u32 	%r276, [_ZZ5sobelPKhPhjjjPKiE6mask_s+108];
	mul.lo.s32 	%r277, %r276, %r132;
	cvt.rn.f32.s32 	%f205, %r277;
	add.f32 	%f206, %f200, %f205;
	mul.lo.s32 	%r278, %r276, %r133;
	cvt.rn.f32.s32 	%f207, %r278;
	add.f32 	%f208, %f202, %f207;
	mul.lo.s32 	%r279, %r276, %r134;
	cvt.rn.f32.s32 	%f209, %r279;
	add.f32 	%f210, %f204, %f209;
	ld.shared.u32 	%r280, [_ZZ5sobelPKhPhjjjPKiE6mask_s+128];
	mul.lo.s32 	%r281, %r280, %r139;
	cvt.rn.f32.s32 	%f211, %r281;
	add.f32 	%f212, %f206, %f211;
	mul.lo.s32 	%r282, %r280, %r140;
	cvt.rn.f32.s32 	%f213, %r282;
	add.f32 	%f214, %f208, %f213;
	mul.lo.s32 	%r283, %r280, %r141;
	cvt.rn.f32.s32 	%f215, %r283;
	add.f32 	%f216, %f210, %f215;
	ld.shared.u32 	%r284, [_ZZ5sobelPKhPhjjjPKiE6mask_s+148];
	mul.lo.s32 	%r285, %r284, %r146;
	cvt.rn.f32.s32 	%f217, %r285;
	add.f32 	%f218, %f212, %f217;
	mul.lo.s32 	%r286, %r284, %r147;
	cvt.rn.f32.s32 	%f219, %r286;
	add.f32 	%f220, %f214, %f219;
	mul.lo.s32 	%r287, %r284, %r148;
	cvt.rn.f32.s32 	%f221, %r287;
	add.f32 	%f222, %f216, %f221;
	ld.shared.u32 	%r288, [_ZZ5sobelPKhPhjjjPKiE6mask_s+168];
	mul.lo.s32 	%r289, %r288, %r153;
	cvt.rn.f32.s32 	%f223, %r289;
	add.f32 	%f224, %f218, %f223;
	mul.lo.s32 	%r290, %r288, %r154;
	cvt.rn.f32.s32 	%f225, %r290;
	add.f32 	%f226, %f220, %f225;
	mul.lo.s32 	%r291, %r288, %r155;
	cvt.rn.f32.s32 	%f227, %r291;
	add.f32 	%f228, %f222, %f227;
	ld.shared.u32 	%r292, [_ZZ5sobelPKhPhjjjPKiE6mask_s+188];
	mul.lo.s32 	%r293, %r292, %r160;
	cvt.rn.f32.s32 	%f229, %r293;
	add.f32 	%f230, %f224, %f229;
	mul.lo.s32 	%r294, %r292, %r161;
	cvt.rn.f32.s32 	%f231, %r294;
	add.f32 	%f232, %f226, %f231;
	mul.lo.s32 	%r295, %r292, %r162;
	cvt.rn.f32.s32 	%f233, %r295;
	add.f32 	%f234, %f228, %f233;
	ld.shared.u32 	%r296, [_ZZ5sobelPKhPhjjjPKiE6mask_s+112];
	mul.lo.s32 	%r297, %r296, %r167;
	cvt.rn.f32.s32 	%f235, %r297;
	add.f32 	%f236, %f230, %f235;
	mul.lo.s32 	%r298, %r296, %r168;
	cvt.rn.f32.s32 	%f237, %r298;
	add.f32 	%f238, %f232, %f237;
	mul.lo.s32 	%r299, %r296, %r169;
	cvt.rn.f32.s32 	%f239, %r299;
	add.f32 	%f240, %f234, %f239;
	ld.shared.u32 	%r300, [_ZZ5sobelPKhPhjjjPKiE6mask_s+132];
	mul.lo.s32 	%r301, %r300, %r174;
	cvt.rn.f32.s32 	%f241, %r301;
	add.f32 	%f242, %f236, %f241;
	mul.lo.s32 	%r302, %r300, %r175;
	cvt.rn.f32.s32 	%f243, %r302;
	add.f32 	%f244, %f238, %f243;
	mul.lo.s32 	%r303, %r300, %r176;
	cvt.rn.f32.s32 	%f245, %r303;
	add.f32 	%f246, %f240, %f245;
	ld.shared.u32 	%r304, [_ZZ5sobelPKhPhjjjPKiE6mask_s+152];
	mul.lo.s32 	%r305, %r304, %r181;
	cvt.rn.f32.s32 	%f247, %r305;
	add.f32 	%f248, %f242, %f247;
	mul.lo.s32 	%r306, %r304, %r182;
	cvt.rn.f32.s32 	%f249, %r306;
	add.f32 	%f250, %f244, %f249;
	mul.lo.s32 	%r307, %r304, %r183;
	cvt.rn.f32.s32 	%f251, %r307;
	add.f32 	%f252, %f246, %f251;
	ld.shared.u32 	%r308, [_ZZ5sobelPKhPhjjjPKiE6mask_s+172];
	mul.lo.s32 	%r309, %r308, %r188;
	cvt.rn.f32.s32 	%f253, %r309;
	add.f32 	%f254, %f248, %f253;
	mul.lo.s32 	%r310, %r308, %r189;
	cvt.rn.f32.s32 	%f255, %r310;
	add.f32 	%f256, %f250, %f255;
	mul.lo.s32 	%r311, %r308, %r190;
	cvt.rn.f32.s32 	%f257, %r311;
	add.f32 	%f258, %f252, %f257;
	ld.shared.u32 	%r312, [_ZZ5sobelPKhPhjjjPKiE6mask_s+192];
	mul.lo.s32 	%r313, %r312, %r195;
	cvt.rn.f32.s32 	%f259, %r313;
	add.f32 	%f260, %f254, %f259;
	mul.lo.s32 	%r314, %r312, %r196;
	cvt.rn.f32.s32 	%f261, %r314;
	add.f32 	%f262, %f256, %f261;
	mul.lo.s32 	%r315, %r312, %r197;
	cvt.rn.f32.s32 	%f263, %r315;
	add.f32 	%f264, %f258, %f263;
	ld.shared.u32 	%r316, [_ZZ5sobelPKhPhjjjPKiE6mask_s+116];
	mul.lo.s32 	%r317, %r316, %r202;
	cvt.rn.f32.s32 	%f265, %r317;
	add.f32 	%f266, %f260, %f265;
	mul.lo.s32 	%r318, %r316, %r203;
	cvt.rn.f32.s32 	%f267, %r318;
	add.f32 	%f268, %f262, %f267;
	mul.lo.s32 	%r319, %r316, %r204;
	cvt.rn.f32.s32 	%f269, %r319;
	add.f32 	%f270, %f264, %f269;
	ld.shared.u32 	%r320, [_ZZ5sobelPKhPhjjjPKiE6mask_s+136];
	mul.lo.s32 	%r321, %r320, %r209;
	cvt.rn.f32.s32 	%f271, %r321;
	add.f32 	%f272, %f266, %f271;
	mul.lo.s32 	%r322, %r320, %r210;
	cvt.rn.f32.s32 	%f273, %r322;
	add.f32 	%f274, %f268, %f273;
	mul.lo.s32 	%r323, %r320, %r211;
	cvt.rn.f32.s32 	%f275, %r323;
	add.f32 	%f276, %f270, %f275;
	ld.shared.u32 	%r324, [_ZZ5sobelPKhPhjjjPKiE6mask_s+156];
	mul.lo.s32 	%r325, %r324, %r216;
	cvt.rn.f32.s32 	%f277, %r325;
	add.f32 	%f278, %f272, %f277;
	mul.lo.s32 	%r326, %r324, %r217;
	cvt.rn.f32.s32 	%f279, %r326;
	add.f32 	%f280, %f274, %f279;
	mul.lo.s32 	%r327, %r324, %r218;
	cvt.rn.f32.s32 	%f281, %r327;
	add.f32 	%f282, %f276, %f281;
	ld.shared.u32 	%r328, [_ZZ5sobelPKhPhjjjPKiE6mask_s+176];
	mul.lo.s32 	%r329, %r328, %r223;
	cvt.rn.f32.s32 	%f283, %r329;
	add.f32 	%f284, %f278, %f283;
	mul.lo.s32 	%r330, %r328, %r224;
	cvt.rn.f32.s32 	%f285, %r330;
	add.f32 	%f286, %f280, %f285;
	mul.lo.s32 	%r331, %r328, %r225;
	cvt.rn.f32.s32 	%f287, %r331;
	add.f32 	%f288, %f282, %f287;
	ld.shared.u32 	%r332, [_ZZ5sobelPKhPhjjjPKiE6mask_s+196];
	mul.lo.s32 	%r333, %r332, %r230;
	cvt.rn.f32.s32 	%f289, %r333;
	add.f32 	%f290, %f284, %f289;
	mul.lo.s32 	%r334, %r332, %r231;
	cvt.rn.f32.s32 	%f291, %r334;
	add.f32 	%f292, %f286, %f291;
	mul.lo.s32 	%r335, %r332, %r232;
	cvt.rn.f32.s32 	%f293, %r335;
	add.f32 	%f294, %f288, %f293;
	fma.rn.f32 	%f295, %f143, %f143, 0f00000000;
	fma.rn.f32 	%f296, %f145, %f145, 0f00000000;
	fma.rn.f32 	%f297, %f147, %f147, 0f00000000;
	fma.rn.f32 	%f298, %f290, %f290, %f295;
	fma.rn.f32 	%f299, %f292, %f292, %f296;
	fma.rn.f32 	%f300, %f294, %f294, %f297;
	sqrt.rn.f32 	%f301, %f298;
	mul.f32 	%f302, %f301, 0f3E000000;
	sqrt.rn.f32 	%f303, %f299;
	mul.f32 	%f304, %f303, 0f3E000000;
	sqrt.rn.f32 	%f305, %f300;
	mul.f32 	%f306, %f305, 0f3E000000;
	setp.gt.f32 	%p16, %f302, 0f437F0000;
	cvt.rzi.u32.f32 	%r336, %f302;
	cvt.u16.u32 	%rs24, %r336;
	selp.b16 	%rs25, -1, %rs24, %p16;
	setp.gt.f32 	%p17, %f304, 0f437F0000;
	cvt.rzi.u32.f32 	%r337, %f304;
	cvt.u16.u32 	%rs26, %r337;
	selp.b16 	%rs27, -1, %rs26, %p17;
	setp.gt.f32 	%p18, %f306, 0f437F0000;
	cvt.rzi.u32.f32 	%r338, %f306;
	cvt.u16.u32 	%rs28, %r338;
	selp.b16 	%rs29, -1, %rs28, %p18;
	mov.u32 	%r339, %ctaid.y;
	shl.b32 	%r340, %r339, 5;
	add.s32 	%r341, %r340, %r57;
	mov.u32 	%r342, %ctaid.x;
	shl.b32 	%r343, %r342, 5;
	add.s32 	%r344, %r343, %r2;
	mad.lo.s32 	%r345, %r349, %r341, %r344;
	mul.lo.s32 	%r346, %r345, %r351;
	cvt.s64.s32 	%rd10, %r346;
	cvta.to.global.u64 	%rd11, %rd13;
	add.s64 	%rd12, %rd11, %rd10;
	st.global.u8 	[%rd12], %rs25;
	st.global.u8 	[%rd12+1], %rs27;
	st.global.u8 	[%rd12+2], %rs29;
$L__BB0_9:
	ret;

}


// ===== COMPILED SASS (sm_100) =====

	.target	sm_100

	.elftype	@"ET_EXEC"


//--------------------- .note.nv.tkinfo           --------------------------
	.section	.note.nv.tkinfo,"",@"SHT_NOTE"
	.sectionflags	@"SHF_NOTE_NV_TKINFO"
	.tkinfo
        /*0018*/ 	.word	0x00000002
        /*0030*/ 	.string	""
        /*0030*/ 	.string	"ptxas"
        /*0030*/ 	.string	"Cuda compilation tools, release 13.0, V13.0.88"
        /*0030*/ 	.string	"Build cuda_13.0.r13.0/compiler.36424714_0"
        /*0030*/ 	.string	"-arch sm_100 -m 64 "



//--------------------- .note.nv.cuinfo           --------------------------
	.section	.note.nv.cuinfo,"",@"SHT_NOTE"
	.sectionflags	@"SHF_NOTE_NV_CUINFO"
        /*0018*/ 	.short	0x0002
        /*001a*/ 	.short	0x0064
        /*001c*/ 	.short	0x0082
	.zero		2


//--------------------- .nv.info                  --------------------------
	.section	.nv.info,"",@"SHT_CUDA_INFO"
	.align	4


	//----- nvinfo : EIATTR_REGCOUNT
	.align		4
        /*0000*/ 	.byte	0x04, 0x2f
        /*0002*/ 	.short	(.L_1 - .L_0)
	.align		4
.L_0:
        /*0004*/ 	.word	index@(_Z5sobelPKhPhjjjPKi)
        /*0008*/ 	.word	0x0000005e


	//----- nvinfo : EIATTR_FRAME_SIZE
	.align		4
.L_1:
        /*000c*/ 	.byte	0x04, 0x11
        /*000e*/ 	.short	(.L_3 - .L_2)
	.align		4
.L_2:
        /*0010*/ 	.word	index@($__internal_0_$__cuda_sm20_sqrt_rn_f32_slowpath)
        /*0014*/ 	.word	0x00000000


	//----- nvinfo : EIATTR_FRAME_SIZE
	.align		4
.L_3:
        /*0018*/ 	.byte	0x04, 0x11
        /*001a*/ 	.short	(.L_5 - .L_4)
	.align		4
.L_4:
        /*001c*/ 	.word	index@(_Z5sobelPKhPhjjjPKi)
        /*0020*/ 	.word	0x00000000


	//----- nvinfo : EIATTR_MIN_STACK_SIZE
	.align		4
.L_5:
        /*0024*/ 	.byte	0x04, 0x12
        /*0026*/ 	.short	(.L_7 - .L_6)
	.align		4
.L_6:
        /*0028*/ 	.word	index@(_Z5sobelPKhPhjjjPKi)
        /*002c*/ 	.word	0x00000000
.L_7:


//--------------------- .nv.compat                --------------------------
	.section	.nv.compat,"",@"SHT_CUDA_COMPAT_INFO"
	.align	4
        /*0000*/ 	.byte	0x02, 0x09, 0x00, 0x00, 0x02, 0x02, 0x01, 0x00, 0x02, 0x05, 0x05, 0x00, 0x03, 0x07, 0x01, 0x01
        /*0010*/ 	.byte	0x02, 0x03, 0x00, 0x00, 0x02, 0x06, 0x01, 0x00, 0x04, 0x0b, 0x08, 0x00, 0x01, 0x00, 0x00, 0x00
        /*0020*/ 	.byte	0x00, 0x00, 0x00, 0x00


//--------------------- .nv.info._Z5sobelPKhPhjjjPKi --------------------------
	.section	.nv.info._Z5sobelPKhPhjjjPKi,"",@"SHT_CUDA_INFO"
	.sectionflags	@""
	.align	4


	//----- nvinfo : EIATTR_CUDA_API_VERSION
	.align		4
        /*0000*/ 	.byte	0x04, 0x37
        /*0002*/ 	.short	(.L_9 - .L_8)
.L_8:
        /*0004*/ 	.word	0x00000082


	//----- nvinfo : EIATTR_KPARAM_INFO
	.align		4
.L_9:
        /*0008*/ 	.byte	0x04, 0x17
        /*000a*/ 	.short	(.L_11 - .L_10)
.L_10:
        /*000c*/ 	.word	0x00000000
        /*0010*/ 	.short	0x0005
        /*0012*/ 	.short	0x0020
        /*0014*/ 	.byte	0x00, 0xf5, 0x21, 0x00


	//----- nvinfo : EIATTR_KPARAM_INFO
	.align		4
.L_11:
        /*0018*/ 	.byte	0x04, 0x17
        /*001a*/ 	.short	(.L_13 - .L_12)
.L_12:
        /*001c*/ 	.word	0x00000000
        /*0020*/ 	.short	0x0004
        /*0022*/ 	.short	0x0018
        /*0024*/ 	.byte	0x00, 0xf0, 0x11, 0x00


	//----- nvinfo : EIATTR_KPARAM_INFO
	.align		4
.L_13:
        /*0028*/ 	.byte	0x04, 0x17
        /*002a*/ 	.short	(.L_15 - .L_14)
.L_14:
        /*002c*/ 	.word	0x00000000
        /*0030*/ 	.short	0x0003
        /*0032*/ 	.short	0x0014
        /*0034*/ 	.byte	0x00, 0xf0, 0x11, 0x00


	//----- nvinfo : EIATTR_KPARAM_INFO
	.align		4
.L_15:
        /*0038*/ 	.byte	0x04, 0x17
        /*003a*/ 	.short	(.L_17 - .L_16)
.L_16:
        /*003c*/ 	.word	0x00000000
        /*0040*/ 	.short	0x0002
        /*0042*/ 	.short	0x0010
        /*0044*/ 	.byte	0x00, 0xf0, 0x11, 0x00


	//----- nvinfo : EIATTR_KPARAM_INFO
	.align		4
.L_17:
        /*0048*/ 	.byte	0x04, 0x17
        /*004a*/ 	.short	(.L_19 - .L_18)
.L_18:
        /*004c*/ 	.word	0x00000000
        /*0050*/ 	.short	0x0001
        /*0052*/ 	.short	0x0008
        /*0054*/ 	.byte	0x00, 0xf5, 0x21, 0x00


	//----- nvinfo : EIATTR_KPARAM_INFO
	.align		4
.L_19:
        /*0058*/ 	.byte	0x04, 0x17
        /*005a*/ 	.short	(.L_21 - .L_20)
.L_20:
        /*005c*/ 	.word	0x00000000
        /*0060*/ 	.short	0x0000
        /*0062*/ 	.short	0x0000
        /*0064*/ 	.byte	0x00, 0xf5, 0x21, 0x00


	//----- nvinfo : EIATTR_SPARSE_MMA_MASK
	.align		4
.L_21:
        /*0068*/ 	.byte	0x03, 0x50
        /*006a*/ 	.short	0x0000


	//----- nvinfo : EIATTR_MAXREG_COUNT
	.align		4
        /*006c*/ 	.byte	0x03, 0x1b
        /*006e*/ 	.short	0x00ff


	//----- nvinfo : EIATTR_NUM_BARRIERS
	.align		4
        /*0070*/ 	.byte	0x02, 0x4c
        /*0072*/ 	.byte	0x01
	.zero		1


	//----- nvinfo : EIATTR_MERCURY_ISA_VERSION
	.align		4
        /*0074*/ 	.byte	0x03, 0x5f
        /*0076*/ 	.short	0x0101


	//----- nvinfo : EIATTR_VRC_CTA_INIT_COUNT
	.align		4
        /*0078*/ 	.byte	0x02, 0x4a
	.zero		1
	.zero		1


	//----- nvinfo : EIATTR_EXIT_INSTR_OFFSETS
	.align		4
        /*007c*/ 	.byte	0x04, 0x1c
        /*007e*/ 	.short	(.L_23 - .L_22)


	//   ....[0]....
.L_22:
        /*0080*/ 	.word	0x00000600


	//   ....[1]....
        /*0084*/ 	.word	0x00002c90


	//----- nvinfo : EIATTR_CRS_STACK_SIZE
	.align		4
.L_23:
        /*0088*/ 	.byte	0x04, 0x1e
        /*008a*/ 	.short	(.L_25 - .L_24)
.L_24:
        /*008c*/ 	.word	0x00000000


	//----- nvinfo : EIATTR_CBANK_PARAM_SIZE
	.align		4
.L_25:
        /*0090*/ 	.byte	0x03, 0x19
        /*0092*/ 	.short	0x0028


	//----- nvinfo : EIATTR_PARAM_CBANK
	.align		4
        /*0094*/ 	.byte	0x04, 0x0a
        /*0096*/ 	.short	(.L_27 - .L_26)
	.align		4
.L_26:
        /*0098*/ 	.word	index@(.nv.constant0._Z5sobelPKhPhjjjPKi)
        /*009c*/ 	.short	0x0380
        /*009e*/ 	.short	0x0028


	//----- nvinfo : EIATTR_SW_WAR
	.align		4
.L_27:
        /*00a0*/ 	.byte	0x04, 0x36
        /*00a2*/ 	.short	(.L_29 - .L_28)
.L_28:
        /*00a4*/ 	.word	0x00000008
.L_29:


//--------------------- .nv.callgraph             --------------------------
	.section	.nv.callgraph,"",@"SHT_CUDA_CALLGRAPH"
	.align	4
	.sectionentsize	8
	.align		4
        /*0000*/ 	.word	0x00000000
	.align		4
        /*0004*/ 	.word	0xffffffff
	.align		4
        /*0008*/ 	.word	0x00000000
	.align		4
        /*000c*/ 	.word	0xfffffffe
	.align		4
        /*0010*/ 	.word	0x00000000
	.align		4
        /*0014*/ 	.word	0xfffffffd
	.align		4
        /*0018*/ 	.word	0x00000000
	.align		4
        /*001c*/ 	.word	0xfffffffc


//--------------------- .text._Z5sobelPKhPhjjjPKi --------------------------
	.section	.text._Z5sobelPKhPhjjjPKi,"ax",@progbits
	.align	128
        .global         _Z5sobelPKhPhjjjPKi
        .type           _Z5sobelPKhPhjjjPKi,@function
        .size           _Z5sobelPKhPhjjjPKi,(.L_x_16 - _Z5sobelPKhPhjjjPKi)
        .other          _Z5sobelPKhPhjjjPKi,@"STO_CUDA_ENTRY STV_DEFAULT"
_Z5sobelPKhPhjjjPKi:
.text._Z5sobelPKhPhjjjPKi:
[----:B------:R-:W-:Y:S01]  /*0000*/  LDC R1, c[0x0][0x37c] ;  /* 0x0000df00ff017b82 */ /* 0x000fe20000000800 */
[----:B------:R-:W0:Y:S01]  /*0010*/  S2R R11, SR_TID.Y ;  /* 0x00000000000b7919 */ /* 0x000e220000002200 */
[----:B------:R-:W1:Y:S01]  /*0020*/  LDCU.64 UR6, c[0x0][0x390] ;  /* 0x00007200ff0677ac */ /* 0x000e620008000a00 */
[----:B------:R-:W-:Y:S01]  /*0030*/  BSSY.RECONVERGENT B0, `(.L_x_0) ;  /* 0x0000021000007945 */ /* 0x000fe20003800200 */
[----:B------:R-:W0:Y:S01]  /*0040*/  S2R R16, SR_TID.X ;  /* 0x0000000000107919 */ /* 0x000e220000002100 */
[----:B------:R-:W2:Y:S01]  /*0050*/  LDCU.64 UR4, c[0x0][0x358] ;  /* 0x00006b00ff0477ac */ /* 0x000ea20008000a00 */
[----:B------:R-:W3:Y:S01]  /*0060*/  S2R R18, SR_CTAID.Y ;  /* 0x0000000000127919 */ /* 0x000ee20000002600 */
[----:B------:R-:W4:Y:S01]  /*0070*/  S2R R13, SR_CTAID.X ;  /* 0x00000000000d7919 */ /* 0x000f220000002500 */
[----:B0-----:R-:W-:-:S04]  /*0080*/  LEA R0, R11, R16, 0x5 ;  /* 0x000000100b007211 */ /* 0x001fc800078e28ff */
[C---:B------:R-:W-:Y:S02]  /*0090*/  ISETP.GT.U32.AND P0, PT, R0.reuse, 0x31, PT ;  /* 0x000000310000780c */ /* 0x040fe40003f04070 */
[----:B------:R-:W-:-:S11]  /*00a0*/  ISETP.GT.U32.AND P1, PT, R0, 0x50f, PT ;  /* 0x0000050f0000780c */ /* 0x000fd60003f24070 */
[----:B-1234-:R-:W-:Y:S05]  /*00b0*/  @P0 BRA `(.L_x_1) ;  /* 0x0000000000600947 */ /* 0x01efea0003800000 */
[----:B------:R-:W0:Y:S02]  /*00c0*/  LDC.64 R2, c[0x0][0x3a0] ;  /* 0x0000e800ff027b82 */ /* 0x000e240000000a00 */
[----:B0-----:R-:W-:-:S06]  /*00d0*/  IMAD.WIDE.U32 R2, R0, 0x4, R2 ;  /* 0x0000000400027825 */ /* 0x001fcc00078e0002 */
[----:B------:R0:W2:Y:S01]  /*00e0*/  LDG.E R2, desc[UR4][R2.64] ;  /* 0x0000000402027981 */ /* 0x0000a2000c1e1900 */
[C---:B------:R-:W-:Y:S02]  /*00f0*/  ISETP.GE.U32.AND P0, PT, R0.reuse, 0x19, PT ;  /* 0x000000190000780c */ /* 0x040fe40003f06070 */
[C---:B------:R-:W-:Y:S01]  /*0100*/  IADD3 R5, PT, PT, R0.reuse, -0x19, RZ ;  /* 0xffffffe700057810 */ /* 0x040fe20007ffe0ff */
[----:B------:R-:W1:Y:S03]  /*0110*/  S2R R8, SR_CgaCtaId ;  /* 0x0000000000087919 */ /* 0x000e660000008800 */
[C---:B------:R-:W-:Y:S02]  /*0120*/  SEL R5, R0.reuse, R5, !P0 ;  /* 0x0000000500057207 */ /* 0x040fe40004000000 */
[----:B------:R-:W-:Y:S02]  /*0130*/  ISETP.GT.U32.AND P0, PT, R0, 0x18, PT ;  /* 0x000000180000780c */ /* 0x000fe40003f04070 */
[----:B------:R-:W-:-:S02]  /*0140*/  LOP3.LUT R4, R5, 0xff, RZ, 0xc0, !PT ;  /* 0x000000ff05047812 */ /* 0x000fc400078ec0ff */
[----:B0-----:R-:W-:-:S03]  /*0150*/  MOV R3, 0x400 ;  /* 0x0000040000037802 */ /* 0x001fc60000000f00 */
[----:B------:R-:W-:-:S05]  /*0160*/  IMAD R4, R4, 0xcd, RZ ;  /* 0x000000cd04047824 */ /* 0x000fca00078e02ff */
[----:B------:R-:W-:-:S04]  /*0170*/  SHF.R.U32.HI R4, RZ, 0xa, R4 ;  /* 0x0000000aff047819 */ /* 0x000fc80000011604 */
[----:B------:R-:W-:-:S04]  /*0180*/  PRMT R6, R4, 0x9910, RZ ;  /* 0x0000991004067816 */ /* 0x000fc800000000ff */
[----:B------:R-:W-:-:S04]  /*0190*/  LEA R6, R6, R6, 0x2 ;  /* 0x0000000606067211 */ /* 0x000fc800078e10ff */
[----:B------:R-:W-:Y:S02]  /*01a0*/  IADD3 R7, PT, PT, RZ, -R6, RZ ;  /* 0x80000006ff077210 */ /* 0x000fe40007ffe0ff */
[----:B-1----:R-:W-:Y:S02]  /*01b0*/  LEA R6, R8, R3, 0x18 ;  /* 0x0000000308067211 */ /* 0x002fe400078ec0ff */
[----:B------:R-:W-:Y:S02]  /*01c0*/  SEL R3, RZ, 0x1, !P0 ;  /* 0x00000001ff037807 */ /* 0x000fe40004000000 */
[----:B------:R-:W-:-:S03]  /*01d0*/  PRMT R8, R7, 0x7710, RZ ;  /* 0x0000771007087816 */ /* 0x000fc600000000ff */
[----:B------:R-:W-:Y:S01]  /*01e0*/  IMAD R3, R3, 0x64, R6 ;  /* 0x0000006403037824 */ /* 0x000fe200078e0206 */
[----:B------:R-:W-:-:S03]  /*01f0*/  IADD3 R5, PT, PT, R5, R8, RZ ;  /* 0x0000000805057210 */ /* 0x000fc60007ffe0ff */
[----:B------:R-:W-:Y:S01]  /*0200*/  IMAD R3, R4, 0x14, R3 ;  /* 0x0000001404037824 */ /* 0x000fe200078e0203 */
[----:B------:R-:W-:-:S04]  /*0210*/  LOP3.LUT R4, R5, 0xff, RZ, 0xc0, !PT ;  /* 0x000000ff05047812 */ /* 0x000fc800078ec0ff */
[----:B------:R-:W-:-:S05]  /*0220*/  LEA R3, R4, R3, 0x2 ;  /* 0x0000000304037211 */ /* 0x000fca00078e10ff */
[----:B--2---:R0:W-:Y:S02]  /*0230*/  STS [R3], R2 ;  /* 0x0000000203007388 */ /* 0x0041e40000000800 */
.L_x_1:
[----:B------:R-:W-:Y:S05]  /*0240*/  BSYNC.RECONVERGENT B0 ;  /* 0x0000000000007941 */ /* 0x000fea0003800200 */
.L_x_0:
[----:B------:R-:W-:Y:S06]  /*0250*/  BAR.SYNC.DEFER_BLOCKING 0x0 ;  /* 0x0000000000007b1d */ /* 0x000fec0000010000 */
[----:B------:R-:W-:Y:S04]  /*0260*/  BSSY.RECONVERGENT B0, `(.L_x_2) ;  /* 0x0000033000007945 */ /* 0x000fe80003800200 */
[----:B------:R-:W-:Y:S05]  /*0270*/  @P1 BRA `(.L_x_3) ;  /* 0x0000000000c41947 */ /* 0x000fea0003800000 */
[----:B0-----:R-:W0:Y:S01]  /*0280*/  S2R R3, SR_CgaCtaId ;  /* 0x0000000000037919 */ /* 0x001e220000008800 */
[----:B------:R-:W-:Y:S02]  /*0290*/  MOV R2, 0x400 ;  /* 0x0000040000027802 */ /* 0x000fe40000000f00 */
[----:B------:R-:W-:Y:S01]  /*02a0*/  LOP3.LUT R8, R0, 0xffff, RZ, 0xc0, !PT ;  /* 0x0000ffff00087812 */ /* 0x000fe200078ec0ff */
[----:B------:R-:W1:Y:S01]  /*02b0*/  S2R R5, SR_CTAID.X ;  /* 0x0000000000057919 */ /* 0x000e620000002500 */
[----:B------:R-:W-:Y:S02]  /*02c0*/  IADD3 R2, PT, PT, R2, 0xc8, RZ ;  /* 0x000000c802027810 */ /* 0x000fe40007ffe0ff */
[----:B------:R-:W-:Y:S01]  /*02d0*/  PRMT R6, R0, 0x7610, R6 ;  /* 0x0000761000067816 */ /* 0x000fe20000000006 */
[----:B------:R-:W2:Y:S01]  /*02e0*/  S2R R4, SR_CTAID.Y ;  /* 0x0000000000047919 */ /* 0x000ea20000002600 */
[----:B0-----:R-:W-:Y:S02]  /*02f0*/  LEA R3, R3, R2, 0x18 ;  /* 0x0000000203037211 */ /* 0x001fe400078ec0ff */
[----:B-1----:R-:W-:-:S03]  /*0300*/  LEA R2, R5, R8, 0x5 ;  /* 0x0000000805027211 */ /* 0x002fc600078e28ff */
[----:B------:R-:W-:Y:S01]  /*0310*/  IMAD R3, R8, 0x3, R3 ;  /* 0x0000000308037824 */ /* 0x000fe200078e0203 */
[----:B--2---:R-:W-:Y:S02]  /*0320*/  SHF.L.U32 R4, R4, 0x5, RZ ;  /* 0x0000000504047819 */ /* 0x004fe400000006ff */
[----:B------:R-:W-:Y:S02]  /*0330*/  IADD3 R7, PT, PT, R2, -0x2, RZ ;  /* 0xfffffffe02077810 */ /* 0x000fe40007ffe0ff */
[----:B------:R-:W-:Y:S02]  /*0340*/  IADD3 R5, PT, PT, R4, -0x2, RZ ;  /* 0xfffffffe04057810 */ /* 0x000fe40007ffe0ff */
[----:B------:R-:W-:-:S07]  /*0350*/  IADD3 R9, PT, PT, R3, 0x2, RZ ;  /* 0x0000000203097810 */ /* 0x000fce0007ffe0ff */
.L_x_4:
[----:B------:R-:W-:Y:S01]  /*0360*/  IMAD.HI.U32 R2, R8, 0x38e38e39, RZ ;  /* 0x38e38e3908027827 */ /* 0x000fe200078e00ff */
[----:B------:R-:W-:-:S04]  /*0370*/  LOP3.LUT R3, R6, 0xffff, RZ, 0xc0, !PT ;  /* 0x0000ffff06037812 */ /* 0x000fc800078ec0ff */
[----:B------:R-:W-:Y:S01]  /*0380*/  SHF.R.U32.HI R2, RZ, 0x3, R2 ;  /* 0x00000003ff027819 */ /* 0x000fe20000011602 */
[----:B------:R-:W-:-:S04]  /*0390*/  IMAD R3, R3, 0xe38f, RZ ;  /* 0x0000e38f03037824 */ /* 0x000fc800078e02ff */
[----:B------:R-:W-:Y:S01]  /*03a0*/  IMAD R10, R2, -0x24, R7 ;  /* 0xffffffdc020a7824 */ /* 0x000fe200078e0207 */
[----:B------:R-:W-:-:S04]  /*03b0*/  LEA.HI R3, R3, R4, RZ, 0xb ;  /* 0x0000000403037211 */ /* 0x000fc800078f58ff */
[----:B------:R-:W-:-:S04]  /*03c0*/  ISETP.GE.U32.AND P0, PT, R10, UR7, PT ;  /* 0x000000070a007c0c */ /* 0x000fc8000bf06070 */
[----:B------:R-:W-:Y:S02]  /*03d0*/  ISETP.LT.OR P0, PT, R10, RZ, P0 ;  /* 0x000000ff0a00720c */ /* 0x000fe40000701670 */
[C---:B------:R-:W-:Y:S02]  /*03e0*/  IADD3 R10, PT, PT, R3.reuse, -0x2, RZ ;  /* 0xfffffffe030a7810 */ /* 0x040fe40007ffe0ff */
[----:B------:R-:W-:-:S04]  /*03f0*/  ISETP.LT.U32.OR P0, PT, R3, 0x2, P0 ;  /* 0x000000020300780c */ /* 0x000fc80000701470 */
[----:B------:R-:W-:Y:S02]  /*0400*/  ISETP.GE.U32.OR P0, PT, R10, UR6, P0 ;  /* 0x000000060a007c0c */ /* 0x000fe40008706470 */
[----:B------:R-:W-:-:S05]  /*0410*/  IADD3 R10, PT, PT, R5, R2, RZ ;  /* 0x00000002050a7210 */ /* 0x000fca0007ffe0ff */
[----:B------:R-:W-:Y:S01]  /*0420*/  IMAD R3, R10, UR7, R7 ;  /* 0x000000070a037c24 */ /* 0x000fe2000f8e0207 */
[----:B------:R-:W-:-:S03]  /*0430*/  PRMT R10, RZ, 0x7610, R10 ;  /* 0x00007610ff0a7816 */ /* 0x000fc6000000000a */
[----:B------:R-:W-:Y:S02]  /*0440*/  IMAD R3, R2, -0x24, R3 ;  /* 0xffffffdc02037824 */ /* 0x000fe400078e0203 */
[----:B------:R-:W0:Y:S08]  /*0450*/  @!P0 LDC R12, c[0x0][0x398] ;  /* 0x0000e600ff0c8b82 */ /* 0x000e300000000800 */
[----:B------:R-:W1:Y:S01]  /*0460*/  @!P0 LDC.64 R14, c[0x0][0x380] ;  /* 0x0000e000ff0e8b82 */ /* 0x000e620000000a00 */
[----:B0-----:R-:W-:Y:S01]  /*0470*/  @!P0 IMAD R3, R3, R12, RZ ;  /* 0x0000000c03038224 */ /* 0x001fe200078e02ff */
[----:B------:R-:W-:-:S04]  /*0480*/  PRMT R12, RZ, 0x7610, R12 ;  /* 0x00007610ff0c7816 */ /* 0x000fc8000000000c */
[C---:B-1----:R-:W-:Y:S02]  /*0490*/  @!P0 IADD3 R2, P1, PT, R3.reuse, R14, RZ ;  /* 0x0000000e03028210 */ /* 0x042fe40007f3e0ff */
[----:B------:R-:W-:Y:S02]  /*04a0*/  PRMT R14, RZ, 0x7610, R14 ;  /* 0x00007610ff0e7816 */ /* 0x000fe4000000000e */
[----:B------:R-:W-:-:S05]  /*04b0*/  @!P0 LEA.HI.X.SX32 R3, R3, R15, 0x1, P1 ;  /* 0x0000000f03038211 */ /* 0x000fca00008f0eff */
[----:B------:R-:W2:Y:S04]  /*04c0*/  @!P0 LDG.E.U8 R10, desc[UR4][R2.64] ;  /* 0x00000004020a8981 */ /* 0x000ea8000c1e1100 */
[----:B------:R-:W3:Y:S04]  /*04d0*/  @!P0 LDG.E.U8 R12, desc[UR4][R2.64+0x1] ;  /* 0x00000104020c8981 */ /* 0x000ee8000c1e1100 */
[----:B------:R-:W4:Y:S01]  /*04e0*/  @!P0 LDG.E.U8 R14, desc[UR4][R2.64+0x2] ;  /* 0x00000204020e8981 */ /* 0x000f22000c1e1100 */
[----:B------:R-:W-:Y:S02]  /*04f0*/  ISETP.GE.U32.AND P0, PT, R0, 0x110, PT ;  /* 0x000001100000780c */ /* 0x000fe40003f06070 */
[----:B------:R-:W-:-:S02]  /*0500*/  IADD3 R6, PT, PT, R6, 0x400, RZ ;  /* 0x0000040006067810 */ /* 0x000fc40007ffe0ff */
[----:B------:R-:W-:Y:S02]  /*0510*/  IADD3 R0, PT, PT, R0, 0x400, RZ ;  /* 0x0000040000007810 */ /* 0x000fe40007ffe0ff */
[----:B------:R-:W-:Y:S02]  /*0520*/  IADD3 R8, PT, PT, R8, 0x400, RZ ;  /* 0x0000040008087810 */ /* 0x000fe40007ffe0ff */
[----:B------:R-:W-:Y:S01]  /*0530*/  IADD3 R7, PT, PT, R7, 0x400, RZ ;  /* 0x0000040007077810 */ /* 0x000fe20007ffe0ff */
[----:B--2---:R-:W-:Y:S04]  /*0540*/  STS.U8 [R9+-0x2], R10 ;  /* 0xfffffe0a09007388 */ /* 0x004fe80000000000 */
[----:B---3--:R-:W-:Y:S04]  /*0550*/  STS.U8 [R9+-0x1], R12 ;  /* 0xffffff0c09007388 */ /* 0x008fe80000000000 */
[----:B----4-:R0:W-:Y:S02]  /*0560*/  STS.U8 [R9], R14 ;  /* 0x0000000e09007388 */ /* 0x0101e40000000000 */
[----:B0-----:R-:W-:Y:S01]  /*0570*/  IADD3 R9, PT, PT, R9, 0xc00, RZ ;  /* 0x00000c0009097810 */ /* 0x001fe20007ffe0ff */
[----:B------:R-:W-:Y:S06]  /*0580*/  @!P0 BRA `(.L_x_4) ;  /* 0xfffffffc00748947 */ /* 0x000fec000383ffff */
.L_x_3:
[----:B------:R-:W-:Y:S05]  /*0590*/  BSYNC.RECONVERGENT B0 ;  /* 0x0000000000007941 */ /* 0x000fea0003800200 */
.L_x_2:
[----:B------:R-:W1:Y:S01]  /*05a0*/  LDCU.64 UR8, c[0x0][0x390] ;  /* 0x00007200ff0877ac */ /* 0x000e620008000a00 */
[----:B0-----:R-:W-:Y:S02]  /*05b0*/  LEA R2, R18, R11, 0x5 ;  /* 0x0000000b12027211 */ /* 0x001fe400078e28ff */
[----:B------:R-:W-:Y:S01]  /*05c0*/  LEA R0, R13, R16, 0x5 ;  /* 0x000000100d007211 */ /* 0x000fe200078e28ff */
[----:B------:R-:W-:Y:S01]  /*05d0*/  BAR.SYNC.DEFER_BLOCKING 0x0 ;  /* 0x0000000000007b1d */ /* 0x000fe20000010000 */
[----:B-1----:R-:W-:-:S04]  /*05e0*/  ISETP.GE.U32.AND P0, PT, R2, UR8, PT ;  /* 0x0000000802007c0c */ /* 0x002fc8000bf06070 */
[----:B------:R-:W-:-:S13]  /*05f0*/  ISETP.GE.U32.OR P0, PT, R0, UR9, P0 ;  /* 0x0000000900007c0c */ /* 0x000fda0008706470 */
[----:B------:R-:W-:Y:S05]  /*0600*/  @P0 EXIT ;  /* 0x000000000000094d */ /* 0x000fea0003800000 */
[----:B------:R-:W0:Y:S01]  /*0610*/  S2R R2, SR_CgaCtaId ;  /* 0x0000000000027919 */ /* 0x000e220000008800 */
[----:B------:R-:W-:Y:S01]  /*0620*/  MOV R75, 0x400 ;  /* 0x00000400004b7802 */ /* 0x000fe20000000f00 */
[----:B------:R-:W-:Y:S01]  /*0630*/  BSSY.RECONVERGENT B0, `(.L_x_5) ;  /* 0x000022d000007945 */ /* 0x000fe20003800200 */
[----:B------:R-:W1:Y:S02]  /*0640*/  S2R R3, SR_TID.Y ;  /* 0x0000000000037919 */ /* 0x000e640000002200 */
[----:B------:R-:W-:-:S04]  /*0650*/  IADD3 R0, PT, PT, R75, 0xc8, RZ ;  /* 0x000000c84b007810 */ /* 0x000fc80007ffe0ff */
[C---:B0-----:R-:W-:Y:S02]  /*0660*/  LEA R0, R2.reuse, R0, 0x18 ;  /* 0x0000000002007211 */ /* 0x041fe400078ec0ff */
[----:B------:R-:W-:-:S03]  /*0670*/  LEA R75, R2, R75, 0x18 ;  /* 0x0000004b024b7211 */ /* 0x000fc600078ec0ff */
[----:B-1----:R-:W-:Y:S02]  /*0680*/  IMAD R3, R3, 0x6c, R0 ;  /* 0x0000006c03037824 */ /* 0x002fe400078e0200 */
[----:B------:R-:W-:Y:S02]  /*0690*/  LDS.128 R20, [R75] ;  /* 0x000000004b147984 */ /* 0x000fe40000000c00 */
[----:B------:R-:W-:Y:S02]  /*06a0*/  IMAD R3, R16, 0x3, R3 ;  /* 0x0000000310037824 */ /* 0x000fe400078e0203 */
[----:B------:R-:W-:Y:S04]  /*06b0*/  LDS.128 R4, [R75+0x10] ;  /* 0x000010004b047984 */ /* 0x000fe80000000c00 */
[----:B------:R-:W0:Y:S04]  /*06c0*/  LDS.U8 R39, [R3] ;  /* 0x0000000003277984 */ /* 0x000e280000000000 */
[----:B------:R-:W1:Y:S04]  /*06d0*/  LDS.U8 R38, [R3+0x3] ;  /* 0x0000030003267984 */ /* 0x000e680000000000 */
[----:B------:R-:W2:Y:S04]  /*06e0*/  LDS.U8 R42, [R3+0x1] ;  /* 0x00000100032a7984 */ /* 0x000ea80000000000 */
[----:B------:R-:W3:Y:S04]  /*06f0*/  LDS.U8 R37, [R3+0x4] ;  /* 0x0000040003257984 */ /* 0x000ee80000000000 */
[----:B------:R-:W-:Y:S04]  /*0700*/  LDS.128 R12, [R75+0x20] ;  /* 0x000020004b0c7984 */ /* 0x000fe80000000c00 */
[----:B------:R-:W4:Y:S04]  /*0710*/  LDS.U8 R41, [R3+0x6] ;  /* 0x0000060003297984 */ /* 0x000f280000000000 */
[----:B------:R-:W5:Y:S04]  /*0720*/  LDS.U8 R40, [R3+0x7] ;  /* 0x0000070003287984 */ /* 0x000f680000000000 */
[----:B------:R-:W-:Y:S04]  /*0730*/  LDS.128 R16, [R75+0x30] ;  /* 0x000030004b107984 */ /* 0x000fe80000000c00 */
[----:B------:R-:W5:Y:S04]  /*0740*/  LDS.U8 R45, [R3+0x9] ;  /* 0x00000900032d7984 */ /* 0x000f680000000000 */
[----:B------:R-:W5:Y:S04]  /*0750*/  LDS.U8 R44, [R3+0xa] ;  /* 0x00000a00032c7984 */ /* 0x000f680000000000 */
[----:B------:R-:W-:Y:S01]  /*0760*/  LDS.128 R24, [R75+0x50] ;  /* 0x000050004b187984 */ /* 0x000fe20000000c00 */
[----:B0-----:R-:W-:-:S03]  /*0770*/  IMAD R0, R20, R39, RZ ;  /* 0x0000002714007224 */ /* 0x001fc600078e02ff */
[----:B------:R-:W0:Y:S01]  /*0780*/  LDS.U8 R48, [R3+0xc] ;  /* 0x00000c0003307984 */ /* 0x000e220000000000 */
[C---:B-1----:R-:W-:Y:S01]  /*0790*/  IMAD R8, R5.reuse, R38, RZ ;  /* 0x0000002605087224 */ /* 0x042fe200078e02ff */
[----:B------:R-:W-:Y:S02]  /*07a0*/  I2FP.F32.S32 R0, R0 ;  /* 0x0000000000007245 */ /* 0x000fe40000201400 */
[----:B------:R-:W1:Y:S01]  /*07b0*/  LDS.U8 R76, [R3+0xd] ;  /* 0x00000d00034c7984 */ /* 0x000e620000000000 */
[----:B--2---:R-:W-:Y:S01]  /*07c0*/  IMAD R2, R20, R42, RZ ;  /* 0x0000002a14027224 */ /* 0x004fe200078e02ff */
[----:B------:R-:W-:Y:S02]  /*07d0*/  I2FP.F32.S32 R9, R8 ;  /* 0x0000000800097245 */ /* 0x000fe40000201400 */
[----:B------:R-:W2:Y:S01]  /*07e0*/  LDS.U8 R49, [R3+0x6c] ;  /* 0x00006c0003317984 */ /* 0x000ea20000000000 */
[----:B---3--:R-:W-:Y:S01]  /*07f0*/  IMAD R10, R5, R37, RZ ;  /* 0x00000025050a7224 */ /* 0x008fe200078e02ff */
[----:B------:R-:W-:Y:S01]  /*0800*/  I2FP.F32.S32 R2, R2 ;  /* 0x0000000200027245 */ /* 0x000fe20000201400 */
[----:B------:R-:W-:Y:S01]  /*0810*/  FADD R0, R0, R9 ;  /* 0x0000000900007221 */ /* 0x000fe20000000000 */
[----:B------:R-:W3:Y:S02]  /*0820*/  LDS.U8 R50, [R3+0x6d] ;  /* 0x00006d0003327984 */ /* 0x000ee40000000000 */
[----:B------:R-:W-:-:S02]  /*0830*/  I2FP.F32.S32 R11, R10 ;  /* 0x0000000a000b7245 */ /* 0x000fc40000201400 */
[----:B------:R-:W3:Y:S01]  /*0840*/  LDS.U8 R77, [R3+0x6f] ;  /* 0x00006f00034d7984 */ /* 0x000ee20000000000 */
[----:B----4-:R-:W-:Y:S02]  /*0850*/  IMAD R28, R14, R41, RZ ;  /* 0x000000290e1c7224 */ /* 0x010fe400078e02ff */
[----:B------:R-:W-:Y:S01]  /*0860*/  FADD R2, R2, R11 ;  /* 0x0000000b02027221 */ /* 0x000fe20000000000 */
[----:B------:R-:W4:Y:S02]  /*0870*/  LDS.U8 R78, [R3+0x70] ;  /* 0x00007000034e7984 */ /* 0x000f240000000000 */
[----:B------:R-:W-:Y:S01]  /*0880*/  I2FP.F32.S32 R29, R28 ;  /* 0x0000001c001d7245 */ /* 0x000fe20000201400 */
[----:B-----5:R-:W-:Y:S01]  /*0890*/  IMAD R28, R14, R40, RZ ;  /* 0x000000280e1c7224 */ /* 0x020fe200078e02ff */
[----:B------:R-:W5:Y:S03]  /*08a0*/  LDS.U8 R79, [R3+0x72] ;  /* 0x00007200034f7984 */ /* 0x000f660000000000 */
[----:B------:R-:W-:Y:S01]  /*08b0*/  FADD R0, R0, R29 ;  /* 0x0000001d00007221 */ /* 0x000fe20000000000 */
[----:B------:R-:W5:Y:S01]  /*08c0*/  LDS.U8 R80, [R3+0x73] ;  /* 0x0000730003507984 */ /* 0x000f620000000000 */
[----:B------:R-:W-:Y:S01]  /*08d0*/  IMAD R30, R19, R45, RZ ;  /* 0x0000002d131e7224 */ /* 0x000fe200078e02ff */
[----:B------:R-:W-:-:S02]  /*08e0*/  I2FP.F32.S32 R29, R28 ;  /* 0x0000001c001d7245 */ /* 0x000fc40000201400 */
[----:B------:R-:W-:Y:S01]  /*08f0*/  LDS.128 R8, [R75+0x40] ;  /* 0x000040004b087984 */ /* 0x000fe20000000c00 */
[----:B------:R-:W-:Y:S01]  /*0900*/  IMAD R32, R19, R44, RZ ;  /* 0x0000002c13207224 */ /* 0x000fe200078e02ff */
[----:B------:R-:W-:Y:S01]  /*0910*/  I2FP.F32.S32 R31, R30 ;  /* 0x0000001e001f7245 */ /* 0x000fe20000201400 */
[----:B------:R-:W-:Y:S01]  /*0920*/  FADD R2, R2, R29 ;  /* 0x0000001d02027221 */ /* 0x000fe20000000000 */
[----:B------:R-:W5:Y:S02]  /*0930*/  LDS.U8 R81, [R3+0x75] ;  /* 0x0000750003517984 */ /* 0x000f640000000000 */
[----:B------:R-:W-:Y:S01]  /*0940*/  I2FP.F32.S32 R33, R32 ;  /* 0x0000002000217245 */ /* 0x000fe20000201400 */
[----:B------:R-:W-:Y:S01]  /*0950*/  FADD R0, R0, R31 ;  /* 0x0000001f00007221 */ /* 0x000fe20000000000 */
[----:B------:R-:W5:Y:S01]  /*0960*/  LDS.U8 R83, [R3+0x78] ;  /* 0x0000780003537984 */ /* 0x000f620000000000 */
[----:B0-----:R-:W-:Y:S02]  /*0970*/  IMAD R28, R24, R48, RZ ;  /* 0x00000030181c7224 */ /* 0x001fe400078e02ff */
[----:B------:R-:W-:Y:S01]  /*0980*/  FADD R2, R2, R33 ;  /* 0x0000002102027221 */ /* 0x000fe20000000000 */
[----:B------:R-:W0:Y:S01]  /*0990*/  LDS.U8 R82, [R3+0x76] ;  /* 0x0000760003527984 */ /* 0x000e220000000000 */
[----:B-1----:R-:W-:Y:S01]  /*09a0*/  IMAD R30, R24, R76, RZ ;  /* 0x0000004c181e7224 */ /* 0x002fe200078e02ff */
[----:B------:R-:W-:-:S02]  /*09b0*/  I2FP.F32.S32 R29, R28 ;  /* 0x0000001c001d7245 */ /* 0x000fc40000201400 */
[----:B------:R-:W1:Y:S01]  /*09c0*/  LDS.U8 R85, [R3+0xd8] ;  /* 0x0000d80003557984 */ /* 0x000e620000000000 */
[-C--:B--2---:R-:W-:Y:S01]  /*09d0*/  IMAD R28, R49, R21.reuse, RZ ;  /* 0x00000015311c7224 */ /* 0x084fe200078e02ff */
[----:B------:R-:W-:Y:S01]  /*09e0*/  I2FP.F32.S32 R31, R30 ;  /* 0x0000001e001f7245 */ /* 0x000fe20000201400 */
[----:B------:R-:W-:Y:S01]  /*09f0*/  FADD R0, R0, R29 ;  /* 0x0000001d00007221 */ /* 0x000fe20000000000 */
[----:B------:R-:W2:Y:S01]  /*0a00*/  LDS.U8 R84, [R3+0x79] ;  /* 0x0000790003547984 */ /* 0x000ea20000000000 */
[----:B---3--:R-:W-:Y:S01]  /*0a10*/  IMAD R30, R50, R21, RZ ;  /* 0x00000015321e7224 */ /* 0x008fe200078e02ff */
[----:B------:R-:W-:Y:S01]  /*0a20*/  I2FP.F32.S32 R29, R28 ;  /* 0x0000001c001d7245 */ /* 0x000fe20000201400 */
[----:B------:R-:W-:Y:S01]  /*0a30*/  FADD R2, R2, R31 ;  /* 0x0000001f02027221 */ /* 0x000fe20000000000 */
[----:B------:R-:W3:Y:S01]  /*0a40*/  LDS.U8 R87, [R3+0xdb] ;  /* 0x0000db0003577984 */ /* 0x000ee20000000000 */
[----:B------:R-:W-:Y:S01]  /*0a50*/  IMAD R32, R77, R6, RZ ;  /* 0x000000064d207224 */ /* 0x000fe200078e02ff */
[----:B------:R-:W-:Y:S01]  /*0a60*/  I2FP.F32.S32 R31, R30 ;  /* 0x0000001e001f7245 */ /* 0x000fe20000201400 */
[----:B------:R-:W-:Y:S01]  /*0a70*/  FADD R0, R0, R29 ;  /* 0x0000001d00007221 */ /* 0x000fe20000000000 */
[----:B------:R-:W3:Y:S01]  /*0a80*/  LDS.U8 R86, [R3+0xd9] ;  /* 0x0000d90003567984 */ /* 0x000ee20000000000 */
[----:B----4-:R-:W-:Y:S01]  /*0a90*/  IMAD R28, R78, R6, RZ ;  /* 0x000000064e1c7224 */ /* 0x010fe200078e02ff */
[----:B------:R-:W-:Y:S01]  /*0aa0*/  I2FP.F32.S32 R33, R32 ;  /* 0x0000002000217245 */ /* 0x000fe20000201400 */
[----:B------:R-:W-:Y:S01]  /*0ab0*/  FADD R2, R2, R31 ;  /* 0x0000001f02027221 */ /* 0x000fe20000000000 */
[----:B------:R-:W4:Y:S01]  /*0ac0*/  LDS.U8 R88, [R3+0xdc] ;  /* 0x0000dc0003587984 */ /* 0x000f220000000000 */
[-C--:B-----5:R-:W-:Y:S01]  /*0ad0*/  IMAD R30, R79, R15.reuse, RZ ;  /* 0x0000000f4f1e7224 */ /* 0x0a0fe200078e02ff */
[----:B------:R-:W-:Y:S01]  /*0ae0*/  I2FP.F32.S32 R29, R28 ;  /* 0x0000001c001d7245 */ /* 0x000fe20000201400 */
[----:B------:R-:W-:Y:S01]  /*0af0*/  FADD R0, R0, R33 ;  /* 0x0000002100007221 */ /* 0x000fe20000000000 */
[----:B------:R-:W5:Y:S01]  /*0b00*/  LDS.U8 R90, [R3+0xdf] ;  /* 0x0000df00035a7984 */ /* 0x000f620000000000 */
[----:B------:R-:W-:Y:S01]  /*0b10*/  IMAD R28, R80, R15, RZ ;  /* 0x0000000f501c7224 */ /* 0x000fe200078e02ff */
[----:B------:R-:W-:Y:S01]  /*0b20*/  I2FP.F32.S32 R31, R30 ;  /* 0x0000001e001f7245 */ /* 0x000fe20000201400 */
[----:B------:R-:W-:Y:S01]  /*0b30*/  FADD R2, R2, R29 ;  /* 0x0000001d02027221 */ /* 0x000fe20000000000 */
[----:B------:R-:W5:Y:S02]  /*0b40*/  LDS.U8 R89, [R3+0xde] ;  /* 0x0000de0003597984 */ /* 0x000f640000000000 */
[----:B------:R-:W-:Y:S01]  /*0b50*/  I2FP.F32.S32 R29, R28 ;  /* 0x0000001c001d7245 */ /* 0x000fe20000201400 */
[----:B------:R-:W-:Y:S01]  /*0b60*/  FADD R0, R0, R31 ;  /* 0x0000001f00007221 */ /* 0x000fe20000000000 */
[----:B------:R-:W5:Y:S01]  /*0b70*/  LDS.U8 R91, [R3+0xe1] ;  /* 0x0000e100035b7984 */ /* 0x000f620000000000 */
[----:B------:R-:W-:-:S02]  /*0b80*/  IMAD R30, R8, R81, RZ ;  /* 0x00000051081e7224 */ /* 0x000fc400078e02ff */
[----:B------:R-:W-:Y:S01]  /*0b90*/  FADD R2, R2, R29 ;  /* 0x0000001d02027221 */ /* 0x000fe20000000000 */
[----:B------:R-:W5:Y:S01]  /*0ba0*/  LDS.U8 R52, [R3+0xe2] ;  /* 0x0000e20003347984 */ /* 0x000f620000000000 */
[-C--:B------:R-:W-:Y:S01]  /*0bb0*/  IMAD R28, R83, R25.reuse, RZ ;  /* 0x00000019531c7224 */ /* 0x080fe200078e02ff */
[----:B------:R-:W-:Y:S02]  /*0bc0*/  I2FP.F32.S32 R31, R30 ;  /* 0x0000001e001f7245 */ /* 0x000fe40000201400 */
[----:B------:R-:W5:Y:S01]  /*0bd0*/  LDS.U8 R53, [R3+0xe4] ;  /* 0x0000e40003357984 */ /* 0x000f620000000000 */
[----:B0-----:R-:W-:Y:S01]  /*0be0*/  IMAD R32, R8, R82, RZ ;  /* 0x0000005208207224 */ /* 0x001fe200078e02ff */
[----:B------:R-:W-:Y:S01]  /*0bf0*/  I2FP.F32.S32 R29, R28 ;  /* 0x0000001c001d7245 */ /* 0x000fe20000201400 */
[----:B------:R-:W-:Y:S01]  /*0c00*/  FADD R0, R0, R31 ;  /* 0x0000001f00007221 */ /* 0x000fe20000000000 */
[----:B------:R-:W0:Y:S01]  /*0c10*/  LDS.U8 R54, [R3+0xe5] ;  /* 0x0000e50003367984 */ /* 0x000e220000000000 */
[----:B-1----:R-:W-:Y:S01]  /*0c20*/  IMAD R28, R85, R22, RZ ;  /* 0x00000016551c7224 */ /* 0x002fe200078e02ff */
[----:B------:R-:W-:Y:S01]  /*0c30*/  I2FP.F32.S32 R33, R32 ;  /* 0x0000002000217245 */ /* 0x000fe20000201400 */
[----:B------:R-:W-:Y:S01]  /*0c40*/  FADD R0, R0, R29 ;  /* 0x0000001d00007221 */ /* 0x000fe20000000000 */
[----:B------:R-:W1:Y:S01]  /*0c50*/  LDS.U8 R55, [R3+0x144] ;  /* 0x0001440003377984 */ /* 0x000e620000000000 */
[----:B--2---:R-:W-:Y:S01]  /*0c60*/  IMAD R30, R84, R25, RZ ;  /* 0x00000019541e7224 */ /* 0x004fe200078e02ff */
[----:B------:R-:W-:Y:S01]  /*0c70*/  I2FP.F32.S32 R29, R28 ;  /* 0x0000001c001d7245 */ /* 0x000fe20000201400 */
[----:B------:R-:W-:Y:S01]  /*0c80*/  FADD R2, R2, R33 ;  /* 0x0000002102027221 */ /* 0x000fe20000000000 */
[----:B------:R-:W2:Y:S01]  /*0c90*/  LDS.U8 R56, [R3+0x145] ;  /* 0x0001450003387984 */ /* 0x000ea20000000000 */
[-C--:B---3--:R-:W-:Y:S01]  /*0ca0*/  IMAD R28, R87, R7.reuse, RZ ;  /* 0x00000007571c7224 */ /* 0x088fe200078e02ff */
        /* <DEDUP_REMOVED lines=10> */
[----:B------:R-:W4:Y:S02]  /*0d50*/  LDS.U8 R59, [R3+0x14a] ;  /* 0x00014a00033b7984 */ /* 0x000f240000000000 */
[----:B------:R-:W-:Y:S01]  /*0d60*/  I2FP.F32.S32 R29, R28 ;  /* 0x0000001c001d7245 */ /* 0x000fe20000201400 */
[----:B------:R-:W-:Y:S01]  /*0d70*/  FADD R2, R2, R31 ;  /* 0x0000001f02027221 */ /* 0x000fe20000000000 */
[----:B------:R-:W4:Y:S01]  /*0d80*/  LDS.U8 R60, [R3+0x14b] ;  /* 0x00014b00033c7984 */ /* 0x000f220000000000 */
[----:B-----5:R-:W-:-:S02]  /*0d90*/  IMAD R28, R90, R16, RZ ;  /* 0x000000105a1c7224 */ /* 0x020fc400078e02ff */
[----:B------:R-:W-:Y:S01]  /*0da0*/  IMAD R30, R89, R16, RZ ;  /* 0x00000010591e7224 */ /* 0x000fe200078e02ff */
[----:B------:R-:W5:Y:S01]  /*0db0*/  LDS.U8 R62, [R3+0x14e] ;  /* 0x00014e00033e7984 */ /* 0x000f620000000000 */
[----:B------:R-:W-:Y:S01]  /*0dc0*/  FADD R2, R2, R29 ;  /* 0x0000001d02027221 */ /* 0x000fe20000000000 */
[----:B------:R-:W-:Y:S01]  /*0dd0*/  I2FP.F32.S32 R29, R28 ;  /* 0x0000001c001d7245 */ /* 0x000fe20000201400 */
[-C--:B------:R-:W-:Y:S01]  /*0de0*/  IMAD R28, R91, R9.reuse, RZ ;  /* 0x000000095b1c7224 */ /* 0x080fe200078e02ff */
[----:B------:R-:W5:Y:S01]  /*0df0*/  LDS.U8 R61, [R3+0x14d] ;  /* 0x00014d00033d7984 */ /* 0x000f620000000000 */
[----:B------:R-:W-:Y:S01]  /*0e00*/  I2FP.F32.S32 R31, R30 ;  /* 0x0000001e001f7245 */ /* 0x000fe20000201400 */
[----:B------:R-:W-:Y:S02]  /*0e10*/  IMAD R30, R52, R9, RZ ;  /* 0x00000009341e7224 */ /* 0x000fe400078e02ff */
[----:B------:R-:W-:Y:S01]  /*0e20*/  FADD R2, R2, R29 ;  /* 0x0000001d02027221 */ /* 0x000fe20000000000 */
[----:B------:R-:W5:Y:S01]  /*0e30*/  LDS.U8 R63, [R3+0x150] ;  /* 0x00015000033f7984 */ /* 0x000f620000000000 */
[----:B------:R-:W-:Y:S01]  /*0e40*/  I2FP.F32.S32 R29, R28 ;  /* 0x0000001c001d7245 */ /* 0x000fe20000201400 */
[----:B------:R-:W-:Y:S01]  /*0e50*/  FADD R0, R0, R31 ;  /* 0x0000001f00007221 */ /* 0x000fe20000000000 */
[----:B------:R-:W-:Y:S01]  /*0e60*/  IMAD R28, R53, R26, RZ ;  /* 0x0000001a351c7224 */ /* 0x000fe200078e02ff */
[----:B------:R-:W5:Y:S01]  /*0e70*/  LDS.U8 R64, [R3+0x151] ;  /* 0x0001510003407984 */ /* 0x000f620000000000 */
[----:B------:R-:W-:Y:S01]  /*0e80*/  I2FP.F32.S32 R31, R30 ;  /* 0x0000001e001f7245 */ /* 0x000fe20000201400 */
[----:B0-----:R-:W-:-:S02]  /*0e90*/  IMAD R30, R54, R26, RZ ;  /* 0x0000001a361e7224 */ /* 0x001fc400078e02ff */
[----:B------:R-:W-:Y:S01]  /*0ea0*/  FADD R0, R0, R29 ;  /* 0x0000001d00007221 */ /* 0x000fe20000000000 */
[----:B------:R-:W0:Y:S01]  /*0eb0*/  LDS.U8 R66, [R3+0x1b1] ;  /* 0x0001b10003427984 */ /* 0x000e220000000000 */
[----:B------:R-:W-:Y:S01]  /*0ec0*/  I2FP.F32.S32 R29, R28 ;  /* 0x0000001c001d7245 */ /* 0x000fe20000201400 */
[----:B------:R-:W-:Y:S01]  /*0ed0*/  FADD R2, R2, R31 ;  /* 0x0000001f02027221 */ /* 0x000fe20000000000 */
[-C--:B-1----:R-:W-:Y:S01]  /*0ee0*/  IMAD R28, R55, R23.reuse, RZ ;  /* 0x00000017371c7224 */ /* 0x082fe200078e02ff */
[----:B------:R-:W1:Y:S01]  /*0ef0*/  LDS.U8 R65, [R3+0x1b0] ;  /* 0x0001b00003417984 */ /* 0x000e620000000000 */
[----:B------:R-:W-:Y:S01]  /*0f00*/  I2FP.F32.S32 R31, R30 ;  /* 0x0000001e001f7245 */ /* 0x000fe20000201400 */
[----:B--2---:R-:W-:Y:S02]  /*0f10*/  IMAD R30, R56, R23, RZ ;  /* 0x00000017381e7224 */ /* 0x004fe400078e02ff */
[----:B------:R-:W-:Y:S01]  /*0f20*/  FADD R0, R0, R29 ;  /* 0x0000001d00007221 */ /* 0x000fe20000000000 */
[----:B------:R-:W2:Y:S01]  /*0f30*/  LDS.U8 R67, [R3+0x1b3] ;  /* 0x0001b30003437984 */ /* 0x000ea20000000000 */
[----:B------:R-:W-:Y:S01]  /*0f40*/  I2FP.F32.S32 R29, R28 ;  /* 0x0000001c001d7245 */ /* 0x000fe20000201400 */
[----:B------:R-:W-:Y:S01]  /*0f50*/  FADD R2, R2, R31 ;  /* 0x0000001f02027221 */ /* 0x000fe20000000000 */
[----:B---3--:R-:W-:Y:S01]  /*0f60*/  IMAD R28, R57, R12, RZ ;  /* 0x0000000c391c7224 */ /* 0x008fe200078e02ff */
[----:B------:R-:W3:Y:S01]  /*0f70*/  LDS.U8 R68, [R3+0x1b4] ;  /* 0x0001b40003447984 */ /* 0x000ee20000000000 */
[----:B------:R-:W-:Y:S01]  /*0f80*/  I2FP.F32.S32 R31, R30 ;  /* 0x0000001e001f7245 */ /* 0x000fe20000201400 */
[----:B------:R-:W-:-:S02]  /*0f90*/  IMAD R30, R58, R12, RZ ;  /* 0x0000000c3a1e7224 */ /* 0x000fc400078e02ff */
[----:B------:R-:W-:Y:S01]  /*0fa0*/  FADD R0, R0, R29 ;  /* 0x0000001d00007221 */ /* 0x000fe20000000000 */
[----:B------:R-:W3:Y:S01]  /*0fb0*/  LDS.U8 R69, [R3+0x1b6] ;  /* 0x0001b60003457984 */ /* 0x000ee20000000000 */
[----:B------:R-:W-:Y:S01]  /*0fc0*/  I2FP.F32.S32 R29, R28 ;  /* 0x0000001c001d7245 */ /* 0x000fe20000201400 */
[----:B------:R-:W-:Y:S01]  /*0fd0*/  FADD R2, R2, R31 ;  /* 0x0000001f02027221 */ /* 0x000fe20000000000 */
[-C--:B----4-:R-:W-:Y:S01]  /*0fe0*/  IMAD R28, R59, R17.reuse, RZ ;  /* 0x000000113b1c7224 */ /* 0x090fe200078e02ff */
[----:B------:R-:W4:Y:S01]  /*0ff0*/  LDS.U8 R70, [R3+0x1b7] ;  /* 0x0001b70003467984 */ /* 0x000f220000000000 */
[----:B------:R-:W-:Y:S01]  /*1000*/  I2FP.F32.S32 R31, R30 ;  /* 0x0000001e001f7245 */ /* 0x000fe20000201400 */
[----:B------:R-:W-:Y:S02]  /*1010*/  IMAD R30, R60, R17, RZ ;  /* 0x000000113c1e7224 */ /* 0x000fe400078e02ff */
[----:B------:R-:W-:Y:S01]  /*1020*/  FADD R0, R0, R29 ;  /* 0x0000001d00007221 */ /* 0x000fe20000000000 */
[----:B------:R-:W4:Y:S01]  /*1030*/  LDS.U8 R71, [R3+0x1b9] ;  /* 0x0001b90003477984 */ /* 0x000f220000000000 */
[----:B------:R-:W-:Y:S01]  /*1040*/  I2FP.F32.S32 R29, R28 ;  /* 0x0000001c001d7245 */ /* 0x000fe20000201400 */
[----:B------:R-:W-:Y:S01]  /*1050*/  FADD R2, R2, R31 ;  /* 0x0000001f02027221 */ /* 0x000fe20000000000 */
[----:B-----5:R-:W-:Y:S01]  /*1060*/  IMAD R28, R62, R10, RZ ;  /* 0x0000000a3e1c7224 */ /* 0x020fe200078e02ff */
[----:B------:R-:W5:Y:S01]  /*1070*/  LDS.U8 R72, [R3+0x1ba] ;  /* 0x0001ba0003487984 */ /* 0x000f620000000000 */
[----:B------:R-:W-:Y:S01]  /*1080*/  I2FP.F32.S32 R31, R30 ;  /* 0x0000001e001f7245 */ /* 0x000fe20000201400 */
[----:B------:R-:W-:-:S02]  /*1090*/  IMAD R32, R61, R10, RZ ;  /* 0x0000000a3d207224 */ /* 0x000fc400078e02ff */
[----:B------:R-:W-:Y:S01]  /*10a0*/  FADD R0, R0, R29 ;  /* 0x0000001d00007221 */ /* 0x000fe20000000000 */
[----:B------:R-:W-:Y:S01]  /*10b0*/  I2FP.F32.S32 R29, R28 ;  /* 0x0000001c001d7245 */ /* 0x000fe20000201400 */
[-C--:B------:R-:W-:Y:S02]  /*10c0*/  IMAD R30, R63, R27.reuse, RZ ;  /* 0x0000001b3f1e7224 */ /* 0x080fe400078e02ff */
[----:B------:R-:W-:Y:S01]  /*10d0*/  FADD R2, R2, R31 ;  /* 0x0000001f02027221 */ /* 0x000fe20000000000 */
[----:B------:R-:W-:Y:S01]  /*10e0*/  I2FP.F32.S32 R33, R32 ;  /* 0x0000002000217245 */ /* 0x000fe20000201400 */
[----:B------:R-:W-:Y:S01]  /*10f0*/  IMAD R28, R64, R27, RZ ;  /* 0x0000001b401c7224 */ /* 0x000fe200078e02ff */
[----:B------:R-:W-:Y:S01]  /*1100*/  LDS.U8 R73, [R3+0x1bc] ;  /* 0x0001bc0003497984 */ /* 0x000fe20000000000 */
[----:B------:R-:W-:Y:S01]  /*1110*/  FADD R2, R2, R29 ;  /* 0x0000001d02027221 */ /* 0x000fe20000000000 */
[----:B------:R-:W-:Y:S01]  /*1120*/  I2FP.F32.S32 R31, R30 ;  /* 0x0000001e001f7245 */ /* 0x000fe20000201400 */
[----:B0-----:R-:W-:Y:S01]  /*1130*/  IMAD R32, R66, R4, RZ ;  /* 0x0000000442207224 */ /* 0x001fe200078e02ff */
[----:B------:R-:W-:Y:S01]  /*1140*/  I2FP.F32.S32 R29, R28 ;  /* 0x0000001c001d7245 */ /* 0x000fe20000201400 */
[----:B------:R-:W-:Y:S01]  /*1150*/  FADD R0, R0, R33 ;  /* 0x0000002100007221 */ /* 0x000fe20000000000 */
[----:B------:R-:W-:Y:S01]  /*1160*/  LDS.U8 R74, [R3+0x1bd] ;  /* 0x0001bd00034a7984 */ /* 0x000fe20000000000 */
[----:B-1----:R-:W-:Y:S01]  /*1170*/  IMAD R30, R65, R4, RZ ;  /* 0x00000004411e7224 */ /* 0x002fe200078e02ff */
[----:B------:R-:W-:Y:S01]  /*1180*/  I2FP.F32.S32 R33, R32 ;  /* 0x0000002000217245 */ /* 0x000fe20000201400 */
[----:B------:R-:W-:Y:S01]  /*1190*/  FADD R0, R0, R31 ;  /* 0x0000001f00007221 */ /* 0x000fe20000000000 */
[----:B------:R-:W-:Y:S01]  /*11a0*/  FADD R2, R2, R29 ;  /* 0x0000001d02027221 */ /* 0x000fe20000000000 */
[-C--:B--2---:R-:W-:Y:S01]  /*11b0*/  IMAD R28, R67, R13.reuse, RZ ;  /* 0x0000000d431c7224 */ /* 0x084fe200078e02ff */
[----:B------:R-:W-:Y:S01]  /*11c0*/  I2FP.F32.S32 R31, R30 ;  /* 0x0000001e001f7245 */ /* 0x000fe20000201400 */
[----:B------:R-:W0:Y:S01]  /*11d0*/  LDS.U8 R43, [R3+0x2] ;  /* 0x00000200032b7984 */ /* 0x000e220000000000 */
[----:B------:R-:W-:Y:S01]  /*11e0*/  FADD R2, R2, R33 ;  /* 0x0000002102027221 */ /* 0x000fe20000000000 */
[----:B---3--:R-:W-:Y:S01]  /*11f0*/  IMAD R32, R68, R13, RZ ;  /* 0x0000000d44207224 */ /* 0x008fe200078e02ff */
[----:B------:R-:W-:Y:S01]  /*1200*/  I2FP.F32.S32 R35, R28 ;  /* 0x0000001c00237245 */ /* 0x000fe20000201400 */
[----:B------:R-:W-:Y:S01]  /*1210*/  FADD R0, R0, R31 ;  /* 0x0000001f00007221 */ /* 0x000fe20000000000 */
[----:B------:R-:W-:Y:S02]  /*1220*/  LDS.U8 R36, [R3+0x5] ;  /* 0x0000050003247984 */ /* 0x000fe40000000000 */
[----:B------:R-:W-:Y:S01]  /*1230*/  I2FP.F32.S32 R33, R32 ;  /* 0x0000002000217245 */ /* 0x000fe20000201400 */
[-C--:B------:R-:W-:Y:S01]  /*1240*/  IMAD R32, R69, R18.reuse, RZ ;  /* 0x0000001245207224 */ /* 0x080fe200078e02ff */
[----:B------:R-:W1:Y:S01]  /*1250*/  LDS.128 R28, [R75+0x60] ;  /* 0x000060004b1c7984 */ /* 0x000e620000000c00 */
[----:B----4-:R-:W-:-:S02]  /*1260*/  IMAD R34, R70, R18, RZ ;  /* 0x0000001246227224 */ /* 0x010fc400078e02ff */
[----:B------:R-:W-:Y:S01]  /*1270*/  FADD R0, R0, R35 ;  /* 0x0000002300007221 */ /* 0x000fe20000000000 */
[----:B------:R-:W-:Y:S01]  /*1280*/  FADD R2, R2, R33 ;  /* 0x0000002102027221 */ /* 0x000fe20000000000 */
[----:B------:R-:W-:Y:S01]  /*1290*/  I2FP.F32.S32 R33, R32 ;  /* 0x0000002000217245 */ /* 0x000fe20000201400 */
[-C--:B------:R-:W-:Y:S01]  /*12a0*/  IMAD R32, R71, R11.reuse, RZ ;  /* 0x0000000b47207224 */ /* 0x080fe200078e02ff */
[----:B------:R-:W-:Y:S01]  /*12b0*/  I2FP.F32.S32 R35, R34 ;  /* 0x0000002200237245 */ /* 0x000fe20000201400 */
[----:B-----5:R-:W-:Y:S02]  /*12c0*/  IMAD R34, R72, R11, RZ ;  /* 0x0000000b48227224 */ /* 0x020fe400078e02ff */
[----:B------:R-:W-:Y:S02]  /*12d0*/  FADD R0, R0, R33 ;  /* 0x0000002100007221 */ /* 0x000fe40000000000 */
[----:B------:R-:W-:Y:S01]  /*12e0*/  FADD R2, R2, R35 ;  /* 0x0000002302027221 */ /* 0x000fe20000000000 */
[----:B------:R-:W-:-:S02]  /*12f0*/  I2FP.F32.S32 R33, R32 ;  /* 0x0000002000217245 */ /* 0x000fc40000201400 */
[----:B------:R-:W-:-:S03]  /*1300*/  I2FP.F32.S32 R35, R34 ;  /* 0x0000002200237245 */ /* 0x000fc60000201400 */
[----:B------:R-:W-:Y:S02]  /*1310*/  FADD R0, R0, R33 ;  /* 0x0000002100007221 */ /* 0x000fe40000000000 */
[----:B------:R-:W-:Y:S02]  /*1320*/  FADD R2, R2, R35 ;  /* 0x0000002302027221 */ /* 0x000fe40000000000 */
[----:B------:R-:W2:Y:S01]  /*1330*/  LDS.128 R32, [R75+0x70] ;  /* 0x000070004b207984 */ /* 0x000ea20000000c00 */
[----:B0-----:R-:W-:Y:S02]  /*1340*/  IMAD R20, R20, R43, RZ ;  /* 0x0000002b14147224 */ /* 0x001fe400078e02ff */
[C---:B-1----:R-:W-:Y:S02]  /*1350*/  IMAD R46, R28.reuse, R73, RZ ;  /* 0x000000491c2e7224 */ /* 0x042fe400078e02ff */
[-C--:B------:R-:W-:Y:S02]  /*1360*/  IMAD R39, R39, R29.reuse, RZ ;  /* 0x0000001d27277224 */ /* 0x080fe400078e02ff */
[----:B------:R-:W-:Y:S01]  /*1370*/  IMAD R43, R43, R29, RZ ;  /* 0x0000001d2b2b7224 */ /* 0x000fe200078e02ff */
[----:B------:R-:W-:Y:S01]  /*1380*/  I2FP.F32.S32 R47, R46 ;  /* 0x0000002e002f7245 */ /* 0x000fe20000201400 */
[----:B------:R-:W-:Y:S01]  /*1390*/  IMAD R46, R28, R74, RZ ;  /* 0x0000004a1c2e7224 */ /* 0x000fe200078e02ff */
[----:B------:R-:W-:Y:S01]  /*13a0*/  I2FP.F32.S32 R39, R39 ;  /* 0x0000002700277245 */ /* 0x000fe20000201400 */
[----:B------:R-:W-:Y:S01]  /*13b0*/  IMAD R85, R85, R31, RZ ;  /* 0x0000001f55557224 */ /* 0x000fe200078e02ff */
[----:B------:R-:W-:Y:S01]  /*13c0*/  I2FP.F32.S32 R43, R43 ;  /* 0x0000002b002b7245 */ /* 0x000fe20000201400 */
[----:B------:R-:W-:Y:S01]  /*13d0*/  FADD R0, R0, R47 ;  /* 0x0000002f00007221 */ /* 0x000fe20000000000 */
        /* <DEDUP_REMOVED lines=9> */
[----:B------:R-:W-:Y:S01]  /*1470*/  FFMA R0, R0, R0, RZ ;  /* 0x0000000000007223 */ /* 0x000fe200000000ff */
[----:B--2---:R-:W-:-:S02]  /*1480*/  IMAD R38, R38, R34, RZ ;  /* 0x0000002226267224 */ /* 0x004fc400078e02ff */
[----:B------:R-:W-:Y:S01]  /*1490*/  FADD R29, R5, R46 ;  /* 0x0000002e051d7221 */ /* 0x000fe20000000000 */
[-C--:B------:R-:W-:Y:S01]  /*14a0*/  IMAD R46, R37, R34.reuse, RZ ;  /* 0x00000022252e7224 */ /* 0x080fe200078e02ff */
[----:B------:R-:W0:Y:S01]  /*14b0*/  LDS.U8 R5, [R3+0x8] ;  /* 0x0000080003057984 */ /* 0x000e220000000000 */
[----:B------:R-:W-:Y:S01]  /*14c0*/  IMAD R34, R36, R34, RZ ;  /* 0x0000002224227224 */ /* 0x000fe200078e02ff */
[----:B------:R-:W-:Y:S01]  /*14d0*/  I2FP.F32.S32 R38, R38 ;  /* 0x0000002600267245 */ /* 0x000fe20000201400 */
[-C--:B------:R-:W-:Y:S01]  /*14e0*/  IMAD R77, R77, R35.reuse, RZ ;  /* 0x000000234d4d7224 */ /* 0x080fe200078e02ff */
[----:B------:R-:W-:Y:S01]  /*14f0*/  I2FP.F32.S32 R47, R46 ;  /* 0x0000002e002f7245 */ /* 0x000fe20000201400 */
[----:B------:R-:W-:Y:S01]  /*1500*/  IMAD R78, R78, R35, RZ ;  /* 0x000000234e4e7224 */ /* 0x000fe200078e02ff */
[----:B------:R-:W-:Y:S01]  /*1510*/  I2FP.F32.S32 R46, R34 ;  /* 0x00000022002e7245 */ /* 0x000fe20000201400 */
[----:B------:R-:W-:Y:S01]  /*1520*/  FADD R42, R39, R38 ;  /* 0x00000026272a7221 */ /* 0x000fe20000000000 */
[-C--:B------:R-:W-:Y:S01]  /*1530*/  IMAD R56, R56, R32.reuse, RZ ;  /* 0x0000002038387224 */ /* 0x080fe200078e02ff */
[----:B------:R-:W1:Y:S01]  /*1540*/  LDS.128 R36, [R75+0x80] ;  /* 0x000080004b247984 */ /* 0x000e620000000c00 */
[----:B------:R-:W-:-:S02]  /*1550*/  IMAD R55, R55, R32, RZ ;  /* 0x0000002037377224 */ /* 0x000fc400078e02ff */
[----:B------:R-:W-:Y:S01]  /*1560*/  FFMA R2, R2, R2, RZ ;  /* 0x0000000202027223 */ /* 0x000fe200000000ff */
[-C--:B------:R-:W-:Y:S02]  /*1570*/  IMAD R65, R65, R33.reuse, RZ ;  /* 0x0000002141417224 */ /* 0x080fe400078e02ff */
[----:B------:R-:W-:Y:S01]  /*1580*/  IMAD R66, R66, R33, RZ ;  /* 0x0000002142427224 */ /* 0x000fe200078e02ff */
[----:B------:R-:W-:Y:S02]  /*1590*/  I2FP.F32.S32 R55, R55 ;  /* 0x0000003700377245 */ /* 0x000fe40000201400 */
[----:B------:R-:W-:Y:S02]  /*15a0*/  I2FP.F32.S32 R65, R65 ;  /* 0x0000004100417245 */ /* 0x000fe40000201400 */
[----:B------:R-:W-:Y:S01]  /*15b0*/  I2FP.F32.S32 R66, R66 ;  /* 0x0000004200427245 */ /* 0x000fe20000201400 */
[----:B0-----:R-:W-:-:S05]  /*15c0*/  IMAD R14, R14, R5, RZ ;  /* 0x000000050e0e7224 */ /* 0x001fca00078e02ff */
[----:B------:R-:W-:Y:S01]  /*15d0*/  I2FP.F32.S32 R34, R14 ;  /* 0x0000000e00227245 */ /* 0x000fe20000201400 */
[----:B------:R-:W-:Y:S01]  /*15e0*/  FADD R14, R20, R47 ;  /* 0x0000002f140e7221 */ /* 0x000fe20000000000 */
[----:B------:R-:W-:Y:S01]  /*15f0*/  FADD R20, R43, R46 ;  /* 0x0000002e2b147221 */ /* 0x000fe20000000000 */
[-C--:B-1----:R-:W-:Y:S02]  /*1600*/  IMAD R41, R41, R39.reuse, RZ ;  /* 0x0000002729297224 */ /* 0x082fe400078e02ff */
[----:B------:R-:W-:Y:S01]  /*1610*/  FADD R29, R29, R34 ;  /* 0x000000221d1d7221 */ /* 0x000fe20000000000 */
[-C--:B------:R-:W-:Y:S01]  /*1620*/  IMAD R46, R40, R39.reuse, RZ ;  /* 0x00000027282e7224 */ /* 0x080fe200078e02ff */
[----:B------:R-:W0:Y:S01]  /*1630*/  LDS.U8 R34, [R3+0xb] ;  /* 0x00000b0003227984 */ /* 0x000e220000000000 */
        /* <DEDUP_REMOVED lines=8> */
[----:B------:R-:W1:Y:S01]  /*16c0*/  LDS.128 R40, [R75+0xa0] ;  /* 0x0000a0004b287984 */ /* 0x000e620000000c00 */
[----:B------:R-:W-:Y:S01]  /*16d0*/  FADD R14, R14, R5 ;  /* 0x000000050e0e7221 */ /* 0x000fe20000000000 */
[----:B------:R-:W-:Y:S01]  /*16e0*/  FADD R5, R20, R47 ;  /* 0x0000002f14057221 */ /* 0x000fe20000000000 */
[-C--:B------:R-:W-:Y:S01]  /*16f0*/  IMAD R58, R58, R37.reuse, RZ ;  /* 0x000000253a3a7224 */ /* 0x080fe200078e02ff */
[----:B------:R-:W2:Y:S01]  /*1700*/  LDS.U8 R20, [R3+0x71] ;  /* 0x0000710003147984 */ /* 0x000ea20000000000 */
[----:B------:R-:W-:-:S02]  /*1710*/  IMAD R57, R57, R37, RZ ;  /* 0x0000002539397224 */ /* 0x000fc400078e02ff */
[-C--:B------:R-:W-:Y:S02]  /*1720*/  IMAD R67, R67, R38.reuse, RZ ;  /* 0x0000002643437224 */ /* 0x080fe400078e02ff */
[----:B------:R-:W-:Y:S01]  /*1730*/  IMAD R68, R68, R38, RZ ;  /* 0x0000002644447224 */ /* 0x000fe200078e02ff */
[----:B------:R-:W-:-:S04]  /*1740*/  I2FP.F32.S32 R57, R57 ;  /* 0x0000003900397245 */ /* 0x000fc80000201400 */
[----:B------:R-:W-:Y:S01]  /*1750*/  I2FP.F32.S32 R68, R68 ;  /* 0x0000004400447245 */ /* 0x000fe20000201400 */
[----:B0-----:R-:W-:-:S05]  /*1760*/  IMAD R19, R19, R34, RZ ;  /* 0x0000002213137224 */ /* 0x001fca00078e02ff */
[----:B------:R-:W-:Y:S02]  /*1770*/  I2FP.F32.S32 R46, R19 ;  /* 0x00000013002e7245 */ /* 0x000fe40000201400 */
[----:B------:R-:W0:Y:S01]  /*1780*/  LDS.U8 R19, [R3+0xe] ;  /* 0x00000e0003137984 */ /* 0x000e220000000000 */
[-C--:B-1----:R-:W-:Y:S02]  /*1790*/  IMAD R45, R45, R40.reuse, RZ ;  /* 0x000000282d2d7224 */ /* 0x082fe400078e02ff */
[----:B------:R-:W-:Y:S01]  /*17a0*/  FADD R29, R29, R46 ;  /* 0x0000002e1d1d7221 */ /* 0x000fe20000000000 */
[-C--:B------:R-:W-:Y:S02]  /*17b0*/  IMAD R44, R44, R40.reuse, RZ ;  /* 0x000000282c2c7224 */ /* 0x080fe400078e02ff */
[----:B------:R-:W-:Y:S01]  /*17c0*/  IMAD R40, R34, R40, RZ ;  /* 0x0000002822287224 */ /* 0x000fe200078e02ff */
[----:B------:R-:W-:Y:S01]  /*17d0*/  I2FP.F32.S32 R34, R45 ;  /* 0x0000002d00227245 */ /* 0x000fe20000201400 */
[C---:B--2---:R-:W-:Y:S01]  /*17e0*/  IMAD R6, R20.reuse, R6, RZ ;  /* 0x0000000614067224 */ /* 0x044fe200078e02ff */
[----:B------:R-:W-:Y:S01]  /*17f0*/  I2FP.F32.S32 R45, R44 ;  /* 0x0000002c002d7245 */ /* 0x000fe20000201400 */
[----:B------:R-:W-:Y:S01]  /*1800*/  IMAD R35, R20, R35, RZ ;  /* 0x0000002314237224 */ /* 0x000fe200078e02ff */
[----:B------:R-:W-:Y:S01]  /*1810*/  I2FP.F32.S32 R40, R40 ;  /* 0x0000002800287245 */ /* 0x000fe20000201400 */
[----:B------:R-:W-:Y:S01]  /*1820*/  FADD R34, R39, R34 ;  /* 0x0000002227227221 */ /* 0x000fe20000000000 */
[----:B------:R-:W-:Y:S01]  /*1830*/  I2FP.F32.S32 R20, R77 ;  /* 0x0000004d00147245 */ /* 0x000fe20000201400 */
[----:B------:R-:W-:Y:S01]  /*1840*/  FADD R14, R14, R45 ;  /* 0x0000002d0e0e7221 */ /* 0x000fe20000000000 */
[----:B------:R-:W1:Y:S01]  /*1850*/  LDS.U8 R39, [R3+0x6e] ;  /* 0x00006e0003277984 */ /* 0x000e620000000000 */
[----:B------:R-:W-:Y:S01]  /*1860*/  FADD R5, R5, R40 ;  /* 0x0000002805057221 */ /* 0x000fe20000000000 */
[-C--:B------:R-:W-:Y:S01]  /*1870*/  IMAD R82, R82, R41.reuse, RZ ;  /* 0x0000002952527224 */ /* 0x080fe200078e02ff */
[----:B------:R-:W-:Y:S01]  /*1880*/  I2FP.F32.S32 R6, R6 ;  /* 0x0000000600067245 */ /* 0x000fe20000201400 */
[----:B------:R-:W2:Y:S01]  /*1890*/  LDS.128 R44, [R75+0xb0] ;  /* 0x0000b0004b2c7984 */ /* 0x000ea20000000c00 */
[----:B------:R-:W-:-:S02]  /*18a0*/  IMAD R81, R81, R41, RZ ;  /* 0x0000002951517224 */ /* 0x000fc400078e02ff */
[-C--:B------:R-:W-:Y:S02]  /*18b0*/  IMAD R52, R52, R42.reuse, RZ ;  /* 0x0000002a34347224 */ /* 0x080fe400078e02ff */
[----:B------:R-:W-:Y:S01]  /*18c0*/  IMAD R91, R91, R42, RZ ;  /* 0x0000002a5b5b7224 */ /* 0x000fe200078e02ff */
[----:B------:R-:W-:Y:S01]  /*18d0*/  I2FP.F32.S32 R81, R81 ;  /* 0x0000005100517245 */ /* 0x000fe20000201400 */
[-C--:B------:R-:W-:Y:S02]  /*18e0*/  IMAD R61, R61, R43.reuse, RZ ;  /* 0x0000002b3d3d7224 */ /* 0x080fe400078e02ff */
[----:B------:R-:W-:Y:S01]  /*18f0*/  IMAD R62, R62, R43, RZ ;  /* 0x0000002b3e3e7224 */ /* 0x000fe200078e02ff */
[----:B------:R-:W-:-:S04]  /*1900*/  I2FP.F32.S32 R91, R91 ;  /* 0x0000005b005b7245 */ /* 0x000fc80000201400 */
[----:B------:R-:W-:Y:S01]  /*1910*/  I2FP.F32.S32 R62, R62 ;  /* 0x0000003e003e7245 */ /* 0x000fe20000201400 */
[----:B0-----:R-:W-:-:S05]  /*1920*/  IMAD R24, R24, R19, RZ ;  /* 0x0000001318187224 */ /* 0x001fca00078e02ff */
[----:B------:R-:W-:-:S05]  /*1930*/  I2FP.F32.S32 R24, R24 ;  /* 0x0000001800187245 */ /* 0x000fca0000201400 */
[----:B------:R-:W-:Y:S01]  /*1940*/  FADD R29, R29, R24 ;  /* 0x000000181d1d7221 */ /* 0x000fe20000000000 */
[----:B------:R-:W-:Y:S02]  /*1950*/  IMAD R24, R50, R30, RZ ;  /* 0x0000001e32187224 */ /* 0x000fe400078e02ff */
[----:B-1----:R-:W-:Y:S02]  /*1960*/  IMAD R21, R39, R21, RZ ;  /* 0x0000001527157224 */ /* 0x002fe400078e02ff */
[----:B--2---:R-:W-:-:S03]  /*1970*/  IMAD R48, R48, R45, RZ ;  /* 0x0000002d30307224 */ /* 0x004fc600078e02ff */
[----:B------:R-:W-:Y:S01]  /*1980*/  I2FP.F32.S32 R40, R21 ;  /* 0x0000001500287245 */ /* 0x000fe20000201400 */
[----:B------:R-:W-:Y:S02]  /*1990*/  IMAD R21, R49, R30, RZ ;  /* 0x0000001e31157224 */ /* 0x000fe400078e02ff */
[----:B------:R-:W-:Y:S01]  /*19a0*/  IMAD R76, R76, R45, RZ ;  /* 0x0000002d4c4c7224 */ /* 0x000fe200078e02ff */
[----:B------:R-:W-:Y:S01]  /*19b0*/  I2FP.F32.S32 R51, R48 ;  /* 0x0000003000337245 */ /* 0x000fe20000201400 */
[----:B------:R-:W-:Y:S01]  /*19c0*/  IMAD R30, R39, R30, RZ ;  /* 0x0000001e271e7224 */ /* 0x000fe200078e02ff */
[----:B------:R-:W-:Y:S01]  /*19d0*/  I2FP.F32.S32 R21, R21 ;  /* 0x0000001500157245 */ /* 0x000fe20000201400 */
[----:B------:R-:W-:Y:S01]  /*19e0*/  IMAD R83, R83, R46, RZ ;  /* 0x0000002e53537224 */ /* 0x000fe200078e02ff */
[----:B------:R-:W-:Y:S01]  /*19f0*/  I2FP.F32.S32 R39, R76 ;  /* 0x0000004c00277245 */ /* 0x000fe20000201400 */
[----:B------:R-:W-:Y:S01]  /*1a00*/  FADD R34, R34, R51 ;  /* 0x0000003322227221 */ /* 0x000fe20000000000 */
[----:B------:R-:W-:Y:S01]  /*1a10*/  IMAD R84, R84, R46, RZ ;  /* 0x0000002e54547224 */ /* 0x000fe200078e02ff */
[----:B------:R-:W0:Y:S01]  /*1a20*/  LDS.128 R48, [R75+0x90] ;  /* 0x000090004b307984 */ /* 0x000e220000000c00 */
[----:B------:R-:W-:Y:S01]  /*1a30*/  I2FP.F32.S32 R83, R83 ;  /* 0x0000005300537245 */ /* 0x000fe20000201400 */
[----:B------:R-:W-:Y:S01]  /*1a40*/  FADD R14, R14, R39 ;  /* 0x000000270e0e7221 */ /* 0x000fe20000000000 */
[----:B------:R-:W-:Y:S01]  /*1a50*/  FADD R21, R34, R21 ;  /* 0x0000001522157221 */ /* 0x000fe20000000000 */
[----:B------:R-:W-:Y:S01]  /*1a60*/  I2FP.F32.S32 R39, R24 ;  /* 0x0000001800277245 */ /* 0x000fe20000201400 */
[----:B------:R-:W-:Y:S01]  /*1a70*/  FADD R29, R29, R40 ;  /* 0x000000281d1d7221 */ /* 0x000fe20000000000 */
[----:B------:R-:W-:-:S02]  /*1a80*/  IMAD R19, R19, R45, RZ ;  /* 0x0000002d13137224 */ /* 0x000fc400078e02ff */
[----:B------:R-:W-:Y:S01]  /*1a90*/  FADD R20, R21, R20 ;  /* 0x0000001415147221 */ /* 0x000fe20000000000 */
[----:B------:R-:W-:Y:S01]  /*1aa0*/  I2FP.F32.S32 R21, R78 ;  /* 0x0000004e00157245 */ /* 0x000fe20000201400 */
[----:B------:R-:W-:Y:S01]  /*1ab0*/  FADD R14, R14, R39 ;  /* 0x000000270e0e7221 */ /* 0x000fe20000000000 */
[----:B------:R-:W-:Y:S01]  /*1ac0*/  I2FP.F32.S32 R39, R86 ;  /* 0x0000005600277245 */ /* 0x000fe20000201400 */
[----:B------:R-:W-:Y:S01]  /*1ad0*/  FADD R29, R29, R6 ;  /* 0x000000061d1d7221 */ /* 0x000fe20000000000 */
[-C--:B------:R-:W-:Y:S02]  /*1ae0*/  IMAD R54, R54, R47.reuse, RZ ;  /* 0x0000002f36367224 */ /* 0x080fe400078e02ff */
[----:B------:R-:W-:Y:S01]  /*1af0*/  FADD R14, R14, R21 ;  /* 0x000000150e0e7221 */ /* 0x000fe20000000000 */
[----:B------:R-:W-:Y:S01]  /*1b00*/  I2FP.F32.S32 R45, R52 ;  /* 0x00000034002d7245 */ /* 0x000fe20000201400 */
[----:B------:R-:W-:Y:S01]  /*1b10*/  IMAD R53, R53, R47, RZ ;  /* 0x0000002f35357224 */ /* 0x000fe200078e02ff */
[----:B------:R-:W-:Y:S01]  /*1b20*/  I2FP.F32.S32 R24, R61 ;  /* 0x0000003d00187245 */ /* 0x000fe20000201400 */
[----:B------:R-:W-:Y:S01]  /*1b30*/  IMAD R71, R71, R44, RZ ;  /* 0x0000002c47477224 */ /* 0x000fe200078e02ff */
[----:B------:R-:W-:Y:S01]  /*1b40*/  I2FP.F32.S32 R30, R30 ;  /* 0x0000001e001e7245 */ /* 0x000fe20000201400 */
[----:B------:R-:W-:Y:S01]  /*1b50*/  IMAD R72, R72, R44, RZ ;  /* 0x0000002c48487224 */ /* 0x000fe200078e02ff */
[----:B------:R-:W-:-:S02]  /*1b60*/  I2FP.F32.S32 R53, R53 ;  /* 0x0000003500357245 */ /* 0x000fc40000201400 */
[----:B------:R-:W-:Y:S02]  /*1b70*/  I2FP.F32.S32 R34, R35 ;  /* 0x0000002300227245 */ /* 0x000fe40000201400 */
[----:B------:R-:W-:Y:S01]  /*1b80*/  I2FP.F32.S32 R40, R67 ;  /* 0x0000004300287245 */ /* 0x000fe20000201400 */
[----:B------:R-:W1:Y:S01]  /*1b90*/  LDS.U8 R35, [R3+0xe0] ;  /* 0x0000e00003237984 */ /* 0x000e620000000000 */
[----:B------:R-:W-:Y:S02]  /*1ba0*/  I2FP.F32.S32 R71, R71 ;  /* 0x0000004700477245 */ /* 0x000fe40000201400 */
[----:B------:R-:W-:Y:S01]  /*1bb0*/  I2FP.F32.S32 R72, R72 ;  /* 0x0000004800487245 */ /* 0x000fe20000201400 */
[-C--:B0-----:R-:W-:Y:S02]  /*1bc0*/  IMAD R80, R80, R48.reuse, RZ ;  /* 0x0000003050507224 */ /* 0x081fe400078e02ff */
[----:B------:R-:W-:Y:S02]  /*1bd0*/  IMAD R79, R79, R48, RZ ;  /* 0x000000304f4f7224 */ /* 0x000fe400078e02ff */
[-C--:B------:R-:W-:Y:S01]  /*1be0*/  IMAD R90, R90, R49.reuse, RZ ;  /* 0x000000315a5a7224 */ /* 0x080fe200078e02ff */
[----:B------:R-:W-:Y:S01]  /*1bf0*/  I2FP.F32.S32 R21, R80 ;  /* 0x0000005000157245 */ /* 0x000fe20000201400 */
[----:B------:R-:W-:Y:S01]  /*1c00*/  IMAD R89, R89, R49, RZ ;  /* 0x0000003159597224 */ /* 0x000fe200078e02ff */
[----:B------:R-:W-:Y:S01]  /*1c10*/  I2FP.F32.S32 R79, R79 ;  /* 0x0000004f004f7245 */ /* 0x000fe20000201400 */
[----:B------:R-:W-:-:S02]  /*1c20*/  IMAD R59, R59, R50, RZ ;  /* 0x000000323b3b7224 */ /* 0x000fc400078e02ff */
[----:B------:R-:W-:Y:S01]  /*1c30*/  FADD R14, R14, R21 ;  /* 0x000000150e0e7221 */ /* 0x000fe20000000000 */
[----:B------:R-:W-:Y:S01]  /*1c40*/  I2FP.F32.S32 R21, R82 ;  /* 0x0000005200157245 */ /* 0x000fe20000201400 */
[----:B------:R-:W-:Y:S01]  /*1c50*/  FADD R20, R20, R79 ;  /* 0x0000004f14147221 */ /* 0x000fe20000000000 */
[----:B------:R-:W-:Y:S01]  /*1c60*/  I2FP.F32.S32 R6, R89 ;  /* 0x0000005900067245 */ /* 0x000fe20000201400 */
[----:B------:R-:W-:Y:S01]  /*1c70*/  IMAD R60, R60, R50, RZ ;  /* 0x000000323c3c7224 */ /* 0x000fe200078e02ff */
[----:B------:R-:W-:Y:S01]  /*1c80*/  I2FP.F32.S32 R59, R59 ;  /* 0x0000003b003b7245 */ /* 0x000fe20000201400 */
[----:B------:R-:W-:Y:S01]  /*1c90*/  FADD R14, R14, R21 ;  /* 0x000000150e0e7221 */ /* 0x000fe20000000000 */
[----:B------:R-:W-:Y:S01]  /*1ca0*/  FADD R20, R20, R81 ;  /* 0x0000005114147221 */ /* 0x000fe20000000000 */
[----:B------:R-:W-:Y:S01]  /*1cb0*/  I2FP.F32.S32 R21, R84 ;  /* 0x0000005400157245 */ /* 0x000fe20000201400 */
[-C--:B------:R-:W-:Y:S01]  /*1cc0*/  IMAD R69, R69, R51.reuse, RZ ;  /* 0x0000003345457224 */ /* 0x080fe200078e02ff */
        /* <DEDUP_REMOVED lines=8> */
[----:B------:R-:W-:Y:S01]  /*1d50*/  I2FP.F32.S32 R39, R90 ;  /* 0x0000005a00277245 */ /* 0x000fe20000201400 */
[----:B------:R-:W-:Y:S01]  /*1d60*/  FADD R87, R20, R87 ;  /* 0x0000005714577221 */ /* 0x000fe20000000000 */
[C---:B-1----:R-:W-:Y:S02]  /*1d70*/  IMAD R16, R35.reuse, R16, RZ ;  /* 0x0000001023107224 */ /* 0x042fe400078e02ff */
[----:B------:R-:W-:Y:S01]  /*1d80*/  FADD R14, R14, R21 ;  /* 0x000000150e0e7221 */ /* 0x000fe20000000000 */
[----:B------:R-:W-:Y:S01]  /*1d90*/  IMAD R35, R35, R49, RZ ;  /* 0x0000003123237224 */ /* 0x000fe200078e02ff */
[----:B------:R-:W0:Y:S01]  /*1da0*/  LDS.64 R20, [R75+0xc0] ;  /* 0x0000c0004b147984 */ /* 0x000e220000000a00 */
[----:B------:R-:W-:Y:S01]  /*1db0*/  FADD R6, R87, R6 ;  /* 0x0000000657067221 */ /* 0x000fe20000000000 */
[----:B------:R-:W-:Y:S01]  /*1dc0*/  FADD R14, R14, R39 ;  /* 0x000000270e0e7221 */ /* 0x000fe20000000000 */
[----:B------:R-:W-:-:S02]  /*1dd0*/  I2FP.F32.S32 R39, R54 ;  /* 0x0000003600277245 */ /* 0x000fc40000201400 */
[----:B------:R-:W-:Y:S01]  /*1de0*/  FADD R6, R6, R91 ;  /* 0x0000005b06067221 */ /* 0x000fe20000000000 */
[----:B------:R-:W-:Y:S01]  /*1df0*/  FADD R14, R14, R45 ;  /* 0x0000002d0e0e7221 */ /* 0x000fe20000000000 */
[----:B------:R-:W-:Y:S02]  /*1e00*/  I2FP.F32.S32 R45, R56 ;  /* 0x00000038002d7245 */ /* 0x000fe40000201400 */
[----:B------:R-:W-:Y:S01]  /*1e10*/  FADD R6, R6, R53 ;  /* 0x0000003506067221 */ /* 0x000fe20000000000 */
[----:B------:R-:W-:Y:S01]  /*1e20*/  FADD R14, R14, R39 ;  /* 0x000000270e0e7221 */ /* 0x000fe20000000000 */
[----:B------:R-:W-:Y:S02]  /*1e30*/  I2FP.F32.S32 R39, R58 ;  /* 0x0000003a00277245 */ /* 0x000fe40000201400 */
[----:B------:R-:W-:Y:S01]  /*1e40*/  FADD R6, R6, R55 ;  /* 0x0000003706067221 */ /* 0x000fe20000000000 */
[----:B------:R-:W-:Y:S01]  /*1e50*/  FADD R14, R14, R45 ;  /* 0x0000002d0e0e7221 */ /* 0x000fe20000000000 */
[----:B------:R-:W-:-:S02]  /*1e60*/  I2FP.F32.S32 R16, R16 ;  /* 0x0000001000107245 */ /* 0x000fc40000201400 */
[----:B------:R-:W-:Y:S01]  /*1e70*/  FADD R6, R6, R57 ;  /* 0x0000003906067221 */ /* 0x000fe20000000000 */
[----:B------:R-:W-:Y:S01]  /*1e80*/  FADD R39, R14, R39 ;  /* 0x000000270e277221 */ /* 0x000fe20000000000 */
[----:B------:R-:W-:Y:S02]  /*1e90*/  I2FP.F32.S32 R14, R19 ;  /* 0x00000013000e7245 */ /* 0x000fe40000201400 */
[----:B------:R-:W-:Y:S01]  /*1ea0*/  FADD R59, R6, R59 ;  /* 0x0000003b063b7221 */ /* 0x000fe20000000000 */
[----:B------:R-:W1:Y:S01]  /*1eb0*/  LDS.U8 R19, [R3+0x77] ;  /* 0x0000770003137984 */ /* 0x000e620000000000 */
[----:B------:R-:W-:Y:S01]  /*1ec0*/  FADD R39, R39, R60 ;  /* 0x0000003c27277221 */ /* 0x000fe20000000000 */
[----:B------:R-:W-:Y:S01]  /*1ed0*/  FADD R5, R5, R14 ;  /* 0x0000000e05057221 */ /* 0x000fe20000000000 */
[----:B------:R-:W-:Y:S01]  /*1ee0*/  FADD R24, R59, R24 ;  /* 0x000000183b187221 */ /* 0x000fe20000000000 */
[----:B------:R-:W2:Y:S01]  /*1ef0*/  LDS.U8 R14, [R3+0x74] ;  /* 0x00007400030e7984 */ /* 0x000ea20000000000 */
[----:B------:R-:W-:Y:S01]  /*1f00*/  FADD R39, R39, R62 ;  /* 0x0000003e27277221 */ /* 0x000fe20000000000 */
[----:B------:R-:W-:Y:S01]  /*1f10*/  FADD R5, R5, R30 ;  /* 0x0000001e05057221 */ /* 0x000fe20000000000 */
[----:B------:R-:W-:Y:S01]  /*1f20*/  I2FP.F32.S32 R70, R70 ;  /* 0x0000004600467245 */ /* 0x000fe20000201400 */
[----:B------:R-:W3:Y:S02]  /*1f30*/  LDS.U8 R6, [R3+0x1be] ;  /* 0x0001be0003067984 */ /* 0x000ee40000000000 */
[----:B------:R-:W-:-:S02]  /*1f40*/  FADD R45, R5, R34 ;  /* 0x00000022052d7221 */ /* 0x000fc40000000000 */
[----:B------:R-:W4:Y:S04]  /*1f50*/  LDS.U8 R30, [R3+0x7a] ;  /* 0x00007a00031e7984 */ /* 0x000f280000000000 */
[----:B------:R-:W5:Y:S01]  /*1f60*/  LDS.U8 R34, [R3+0xdd] ;  /* 0x0000dd0003227984 */ /* 0x000f620000000000 */
[-C--:B0-----:R-:W-:Y:S02]  /*1f70*/  IMAD R63, R63, R20.reuse, RZ ;  /* 0x000000143f3f7224 */ /* 0x081fe400078e02ff */
[----:B------:R-:W-:Y:S02]  /*1f80*/  IMAD R64, R64, R20, RZ ;  /* 0x0000001440407224 */ /* 0x000fe400078e02ff */
[----:B------:R-:W-:Y:S01]  /*1f90*/  IMAD R73, R73, R21, RZ ;  /* 0x0000001549497224 */ /* 0x000fe200078e02ff */
[----:B------:R-:W-:Y:S01]  /*1fa0*/  I2FP.F32.S32 R63, R63 ;  /* 0x0000003f003f7245 */ /* 0x000fe20000201400 */
[----:B------:R-:W-:Y:S01]  /*1fb0*/  IMAD R74, R74, R21, RZ ;  /* 0x000000154a4a7224 */ /* 0x000fe200078e02ff */
[----:B------:R-:W-:-:S02]  /*1fc0*/  I2FP.F32.S32 R64, R64 ;  /* 0x0000004000407245 */ /* 0x000fc40000201400 */
[----:B------:R-:W-:Y:S01]  /*1fd0*/  I2FP.F32.S32 R73, R73 ;  /* 0x0000004900497245 */ /* 0x000fe20000201400 */
[----:B------:R-:W-:Y:S01]  /*1fe0*/  FADD R24, R24, R63 ;  /* 0x0000003f18187221 */ /* 0x000fe20000000000 */
[----:B------:R-:W-:Y:S01]  /*1ff0*/  I2FP.F32.S32 R74, R74 ;  /* 0x0000004a004a7245 */ /* 0x000fe20000201400 */
[----:B------:R-:W-:Y:S02]  /*2000*/  FADD R39, R39, R64 ;  /* 0x0000004027277221 */ /* 0x000fe40000000000 */
[----:B------:R-:W-:Y:S02]  /*2010*/  FADD R65, R24, R65 ;  /* 0x0000004118417221 */ /* 0x000fe40000000000 */
[----:B------:R-:W0:Y:S01]  /*2020*/  LDS.U8 R24, [R3+0xda] ;  /* 0x0000da0003187984 */ /* 0x000e220000000000 */
[----:B------:R-:W-:Y:S01]  /*2030*/  FADD R39, R39, R66 ;  /* 0x0000004227277221 */ /* 0x000fe20000000000 */
[----:B------:R-:W-:-:S03]  /*2040*/  FADD R40, R65, R40 ;  /* 0x0000002841287221 */ /* 0x000fc60000000000 */
[----:B------:R-:W-:Y:S01]  /*2050*/  FADD R5, R39, R68 ;  /* 0x0000004427057221 */ /* 0x000fe20000000000 */
[----:B------:R-:W-:Y:S01]  /*2060*/  FADD R40, R40, R69 ;  /* 0x0000004528287221 */ /* 0x000fe20000000000 */
[----:B-1----:R-:W-:Y:S02]  /*2070*/  IMAD R39, R8, R19, RZ ;  /* 0x0000001308277224 */ /* 0x002fe400078e02ff */
[----:B------:R-:W1:Y:S01]  /*2080*/  LDS.U8 R8, [R3+0x146] ;  /* 0x0001460003087984 */ /* 0x000e620000000000 */
[C---:B--2---:R-:W-:Y:S02]  /*2090*/  IMAD R15, R14.reuse, R15, RZ ;  /* 0x0000000f0e0f7224 */ /* 0x044fe400078e02ff */
[----:B------:R-:W-:Y:S01]  /*20a0*/  FADD R5, R5, R70 ;  /* 0x0000004605057221 */ /* 0x000fe20000000000 */
[----:B------:R-:W-:Y:S02]  /*20b0*/  IMAD R48, R14, R48, RZ ;  /* 0x000000300e307224 */ /* 0x000fe400078e02ff */
[----:B------:R-:W2:Y:S01]  /*20c0*/  LDS.U8 R14, [R3+0xe3] ;  /* 0x0000e300030e7984 */ /* 0x000ea20000000000 */
[----:B---3--:R-:W-:-:S02]  /*20d0*/  IMAD R28, R28, R6, RZ ;  /* 0x000000061c1c7224 */ /* 0x008fc400078e02ff */
[----:B------:R-:W-:Y:S01]  /*20e0*/  FADD R5, R5, R72 ;  /* 0x0000004805057221 */ /* 0x000fe20000000000 */
[----:B------:R-:W-:Y:S02]  /*20f0*/  IMAD R21, R6, R21, RZ ;  /* 0x0000001506157224 */ /* 0x000fe400078e02ff */
[----:B------:R-:W-:Y:S01]  /*2100*/  FADD R6, R40, R71 ;  /* 0x0000004728067221 */ /* 0x000fe20000000000 */
[----:B------:R-:W-:Y:S01]  /*2110*/  I2FP.F32.S32 R40, R15 ;  /* 0x0000000f00287245 */ /* 0x000fe20000201400 */
[----:B------:R-:W-:Y:S01]  /*2120*/  IMAD R19, R19, R41, RZ ;  /* 0x0000002913137224 */ /* 0x000fe200078e02ff */
[----:B------:R-:W3:Y:S01]  /*2130*/  LDS.U8 R15, [R3+0xe6] ;  /* 0x0000e600030f7984 */ /* 0x000ee20000000000 */
[----:B------:R-:W-:Y:S01]  /*2140*/  I2FP.F32.S32 R52, R48 ;  /* 0x0000003000347245 */ /* 0x000fe20000201400 */
[C---:B----4-:R-:W-:Y:S01]  /*2150*/  IMAD R25, R30.reuse, R25, RZ ;  /* 0x000000191e197224 */ /* 0x050fe200078e02ff */
[----:B------:R-:W-:Y:S01]  /*2160*/  I2FP.F32.S32 R48, R39 ;  /* 0x0000002700307245 */ /* 0x000fe20000201400 */
[----:B------:R-:W-:Y:S01]  /*2170*/  FADD R29, R29, R40 ;  /* 0x000000281d1d7221 */ /* 0x000fe20000000000 */
[----:B------:R-:W-:Y:S01]  /*2180*/  IMAD R46, R30, R46, RZ ;  /* 0x0000002e1e2e7224 */ /* 0x000fe200078e02ff */
[----:B------:R-:W-:Y:S01]  /*2190*/  I2FP.F32.S32 R40, R19 ;  /* 0x0000001300287245 */ /* 0x000fe20000201400 */
[----:B------:R-:W-:Y:S01]  /*21a0*/  FADD R45, R45, R52 ;  /* 0x000000342d2d7221 */ /* 0x000fe20000000000 */
[----:B------:R-:W-:Y:S01]  /*21b0*/  I2FP.F32.S32 R30, R25 ;  /* 0x00000019001e7245 */ /* 0x000fe20000201400 */
[----:B------:R-:W-:Y:S01]  /*21c0*/  FADD R29, R29, R48 ;  /* 0x000000301d1d7221 */ /* 0x000fe20000000000 */
[----:B------:R-:W-:Y:S01]  /*21d0*/  I2FP.F32.S32 R25, R46 ;  /* 0x0000002e00197245 */ /* 0x000fe20000201400 */
[----:B------:R-:W-:Y:S01]  /*21e0*/  FADD R40, R45, R40 ;  /* 0x000000282d287221 */ /* 0x000fe20000000000 */
[----:B------:R-:W4:Y:S01]  /*21f0*/  LDS.U8 R19, [R3+0x149] ;  /* 0x0001490003137984 */ /* 0x000f220000000000 */
[----:B------:R-:W-:Y:S01]  /*2200*/  FADD R29, R29, R30 ;  /* 0x0000001e1d1d7221 */ /* 0x000fe20000000000 */
[----:B-----5:R-:W-:-:S02]  /*2210*/  IMAD R7, R34, R7, RZ ;  /* 0x0000000722077224 */ /* 0x020fc400078e02ff */
[----:B------:R-:W-:Y:S01]  /*2220*/  FADD R25, R40, R25 ;  /* 0x0000001928197221 */ /* 0x000fe20000000000 */
[----:B------:R-:W-:Y:S02]  /*2230*/  IMAD R34, R34, R36, RZ ;  /* 0x0000002422227224 */ /* 0x000fe400078e02ff */
[----:B------:R-:W-:Y:S01]  /*2240*/  FADD R73, R6, R73 ;  /* 0x0000004906497221 */ /* 0x000fe20000000000 */
[----:B------:R-:W-:Y:S01]  /*2250*/  I2FP.F32.S32 R21, R21 ;  /* 0x0000001500157245 */ /* 0x000fe20000201400 */
[C---:B0-----:R-:W-:Y:S01]  /*2260*/  IMAD R22, R24.reuse, R22, RZ ;  /* 0x0000001618167224 */ /* 0x041fe200078e02ff */
[----:B------:R-:W-:Y:S01]  /*2270*/  I2FP.F32.S32 R7, R7 ;  /* 0x0000000700077245 */ /* 0x000fe20000201400 */
[----:B------:R-:W-:Y:S02]  /*2280*/  IMAD R24, R24, R31, RZ ;  /* 0x0000001f18187224 */ /* 0x000fe400078e02ff */
[----:B------:R-:W-:Y:S01]  /*2290*/  FFMA R73, R73, R73, R0 ;  /* 0x0000004949497223 */ /* 0x000fe20000000000 */
[----:B------:R-:W-:Y:S01]  /*22a0*/  FADD R5, R5, R74 ;  /* 0x0000004a05057221 */ /* 0x000fe20000000000 */
[----:B------:R-:W-:-:S02]  /*22b0*/  I2FP.F32.S32 R22, R22 ;  /* 0x0000001600167245 */ /* 0x000fc40000201400 */
[----:B------:R-:W-:Y:S01]  /*22c0*/  I2FP.F32.S32 R30, R24 ;  /* 0x00000018001e7245 */ /* 0x000fe20000201400 */
[----:B------:R-:W-:Y:S01]  /*22d0*/  FFMA R5, R5, R5, R2 ;  /* 0x0000000505057223 */ /* 0x000fe20000000002 */
[----:B------:R-:W0:Y:S01]  /*22e0*/  LDS.U8 R24, [R3+0x14c] ;  /* 0x00014c0003187984 */ /* 0x000e220000000000 */
[----:B------:R-:W-:Y:S01]  /*22f0*/  FADD R22, R29, R22 ;  /* 0x000000161d167221 */ /* 0x000fe20000000000 */
[----:B------:R-:W-:Y:S01]  /*2300*/  I2FP.F32.S32 R29, R34 ;  /* 0x00000022001d7245 */ /* 0x000fe20000201400 */
[----:B------:R-:W-:Y:S01]  /*2310*/  FADD R30, R25, R30 ;  /* 0x0000001e191e7221 */ /* 0x000fe20000000000 */
[----:B-1----:R-:W-:Y:S01]  /*2320*/  IMAD R23, R8, R23, RZ ;  /* 0x0000001708177224 */ /* 0x002fe200078e02ff */
[----:B------:R-:W1:Y:S01]  /*2330*/  LDS.U8 R25, [R3+0x14f] ;  /* 0x00014f0003197984 */ /* 0x000e620000000000 */
[----:B------:R-:W-:Y:S01]  /*2340*/  FADD R7, R22, R7 ;  /* 0x0000000716077221 */ /* 0x000fe20000000000 */
[----:B--2---:R-:W-:Y:S02]  /*2350*/  IMAD R9, R14, R9, RZ ;  /* 0x000000090e097224 */ /* 0x004fe400078e02ff */
[----:B------:R-:W-:Y:S01]  /*2360*/  FADD R29, R30, R29 ;  /* 0x0000001d1e1d7221 */ /* 0x000fe20000000000 */
[----:B------:R-:W2:Y:S01]  /*2370*/  LDS.U8 R22, [R3+0x152] ;  /* 0x0001520003167984 */ /* 0x000ea20000000000 */
[----:B------:R-:W-:Y:S01]  /*2380*/  FADD R7, R7, R16 ;  /* 0x0000001007077221 */ /* 0x000fe20000000000 */
[----:B------:R-:W-:Y:S01]  /*2390*/  IMAD R42, R14, R42, RZ ;  /* 0x0000002a0e2a7224 */ /* 0x000fe200078e02ff */
[----:B------:R-:W-:Y:S01]  /*23a0*/  I2FP.F32.S32 R14, R9 ;  /* 0x00000009000e7245 */ /* 0x000fe20000201400 */
[----:B------:R-:W5:Y:S01]  /*23b0*/  LDS.U8 R16, [R3+0x1b2] ;  /* 0x0001b20003107984 */ /* 0x000f620000000000 */
[C---:B---3--:R-:W-:Y:S01]  /*23c0*/  IMAD R26, R15.reuse, R26, RZ ;  /* 0x0000001a0f1a7224 */ /* 0x048fe200078e02ff */
[----:B------:R-:W-:Y:S01]  /*23d0*/  I2FP.F32.S32 R34, R35 ;  /* 0x0000002300227245 */ /* 0x000fe20000201400 */
[----:B------:R-:W-:Y:S01]  /*23e0*/  IMAD R15, R15, R47, RZ ;  /* 0x0000002f0f0f7224 */ /* 0x000fe200078e02ff */
[----:B------:R-:W3:Y:S01]  /*23f0*/  LDS.U8 R9, [R3+0x1b5] ;  /* 0x0001b50003097984 */ /* 0x000ee20000000000 */
[----:B------:R-:W-:Y:S01]  /*2400*/  FADD R7, R7, R14 ;  /* 0x0000000e07077221 */ /* 0x000fe20000000000 */
[----:B------:R-:W-:Y:S01]  /*2410*/  I2FP.F32.S32 R26, R26 ;  /* 0x0000001a001a7245 */ /* 0x000fe20000201400 */
[----:B------:R-:W-:Y:S01]  /*2420*/  FADD R29, R29, R34 ;  /* 0x000000221d1d7221 */ /* 0x000fe20000000000 */
[----:B------:R-:W-:Y:S01]  /*2430*/  I2FP.F32.S32 R30, R15 ;  /* 0x0000000f001e7245 */ /* 0x000fe20000201400 */
[----:B------:R-:W-:Y:S01]  /*2440*/  IMAD R8, R8, R32, RZ ;  /* 0x0000002008087224 */ /* 0x000fe200078e02ff */
[----:B------:R-:W3:Y:S01]  /*2450*/  LDS.U8 R15, [R3+0x1b8] ;  /* 0x0001b800030f7984 */ /* 0x000ee20000000000 */
[----:B------:R-:W-:Y:S01]  /*2460*/  I2FP.F32.S32 R14, R23 ;  /* 0x00000017000e7245 */ /* 0x000fe20000201400 */
[----:B------:R-:W-:Y:S01]  /*2470*/  FADD R7, R7, R26 ;  /* 0x0000001a07077221 */ /* 0x000fe20000000000 */
[----:B------:R-:W-:Y:S01]  /*2480*/  I2FP.F32.S32 R42, R42 ;  /* 0x0000002a002a7245 */ /* 0x000fe20000201400 */
[----:B----4-:R-:W-:Y:S01]  /*2490*/  IMAD R12, R19, R12, RZ ;  /* 0x0000000c130c7224 */ /* 0x010fe200078e02ff */
[----:B------:R-:W-:Y:S01]  /*24a0*/  I2FP.F32.S32 R8, R8 ;  /* 0x0000000800087245 */ /* 0x000fe20000201400 */
[----:B------:R-:W-:Y:S01]  /*24b0*/  FADD R7, R7, R14 ;  /* 0x0000000e07077221 */ /* 0x000fe20000000000 */
[----:B------:R-:W-:Y:S01]  /*24c0*/  IMAD R19, R19, R37, RZ ;  /* 0x0000002513137224 */ /* 0x000fe200078e02ff */
[----:B------:R5:W4:Y:S01]  /*24d0*/  LDS.U8 R14, [R3+0x1bb] ;  /* 0x0001bb00030e7984 */ /* 0x000b220000000000 */
[----:B------:R-:W-:Y:S01]  /*24e0*/  FADD R29, R29, R42 ;  /* 0x0000002a1d1d7221 */ /* 0x000fe20000000000 */
[----:B------:R-:W-:-:S03]  /*24f0*/  I2FP.F32.S32 R12, R12 ;  /* 0x0000000c000c7245 */ /* 0x000fc60000201400 */
[----:B------:R-:W-:Y:S02]  /*2500*/  FADD R29, R29, R30 ;  /* 0x0000001e1d1d7221 */ /* 0x000fe40000000000 */
[----:B------:R-:W-:Y:S01]  /*2510*/  FADD R7, R7, R12 ;  /* 0x0000000c07077221 */ /* 0x000fe20000000000 */
[C---:B0-----:R-:W-:Y:S02]  /*2520*/  IMAD R17, R24.reuse, R17, RZ ;  /* 0x0000001118117224 */ /* 0x041fe400078e02ff */
[----:B------:R-:W-:Y:S01]  /*2530*/  FADD R29, R29, R8 ;  /* 0x000000081d1d7221 */ /* 0x000fe20000000000 */
[----:B------:R-:W-:Y:S01]  /*2540*/  IMAD R50, R24, R50, RZ ;  /* 0x0000003218327224 */ /* 0x000fe200078e02ff */
[----:B------:R-:W-:Y:S01]  /*2550*/  I2FP.F32.S32 R24, R19 ;  /* 0x0000001300187245 */ /* 0x000fe20000201400 */
[C---:B-1----:R-:W-:Y:S01]  /*2560*/  IMAD R10, R25.reuse, R10, RZ ;  /* 0x0000000a190a7224 */ /* 0x042fe200078e02ff */
[----:B------:R-:W-:Y:S01]  /*2570*/  I2FP.F32.S32 R8, R17 ;  /* 0x0000001100087245 */ /* 0x000fe20000201400 */
[----:B------:R-:W-:Y:S01]  /*2580*/  IMAD R25, R25, R43, RZ ;  /* 0x0000002b19197224 */ /* 0x000fe200078e02ff */
[----:B------:R-:W-:Y:S01]  /*2590*/  I2FP.F32.S32 R17, R50 ;  /* 0x0000003200117245 */ /* 0x000fe20000201400 */
[----:B------:R-:W-:Y:S01]  /*25a0*/  FADD R24, R29, R24 ;  /* 0x000000181d187221 */ /* 0x000fe20000000000 */
[C---:B--2---:R-:W-:Y:S01]  /*25b0*/  IMAD R27, R22.reuse, R27, RZ ;  /* 0x0000001b161b7224 */ /* 0x044fe200078e02ff */
[----:B------:R-:W-:Y:S01]  /*25c0*/  I2FP.F32.S32 R10, R10 ;  /* 0x0000000a000a7245 */ /* 0x000fe20000201400 */
[----:B------:R-:W-:Y:S01]  /*25d0*/  FADD R7, R7, R8 ;  /* 0x0000000807077221 */ /* 0x000fe20000000000 */
[----:B------:R-:W-:Y:S01]  /*25e0*/  IMAD R20, R22, R20, RZ ;  /* 0x0000001416147224 */ /* 0x000fe200078e02ff */
[----:B------:R-:W-:Y:S01]  /*25f0*/  I2FP.F32.S32 R8, R25 ;  /* 0x0000001900087245 */ /* 0x000fe20000201400 */
[----:B------:R-:W-:Y:S01]  /*2600*/  FADD R17, R24, R17 ;  /* 0x0000001118117221 */ /* 0x000fe20000000000 */
[C---:B-----5:R-:W-:Y:S01]  /*2610*/  IMAD R3, R16.reuse, R4, RZ ;  /* 0x0000000410037224 */ /* 0x060fe200078e02ff */
[----:B------:R-:W-:Y:S01]  /*2620*/  I2FP.F32.S32 R4, R27 ;  /* 0x0000001b00047245 */ /* 0x000fe20000201400 */
[----:B------:R-:W-:Y:S01]  /*2630*/  FADD R7, R7, R10 ;  /* 0x0000000a07077221 */ /* 0x000fe20000000000 */
[----:B------:R-:W-:Y:S01]  /*2640*/  IMAD R16, R16, R33, RZ ;  /* 0x0000002110107224 */ /* 0x000fe200078e02ff */
[----:B------:R-:W-:Y:S01]  /*2650*/  I2FP.F32.S32 R19, R20 ;  /* 0x0000001400137245 */ /* 0x000fe20000201400 */
[----:B------:R-:W-:Y:S01]  /*2660*/  FADD R8, R17, R8 ;  /* 0x0000000811087221 */ /* 0x000fe20000000000 */
[----:B---3--:R-:W-:-:S02]  /*2670*/  IMAD R13, R9, R13, RZ ;  /* 0x0000000d090d7224 */ /* 0x008fc400078e02ff */
[----:B------:R-:W-:Y:S01]  /*2680*/  FADD R4, R7, R4 ;  /* 0x0000000407047221 */ /* 0x000fe20000000000 */
[----:B------:R-:W-:Y:S01]  /*2690*/  IMAD R9, R9, R38, RZ ;  /* 0x0000002609097224 */ /* 0x000fe200078e02ff */
[----:B------:R-:W-:Y:S01]  /*26a0*/  I2FP.F32.S32 R3, R3 ;  /* 0x0000000300037245 */ /* 0x000fe20000201400 */
[----:B------:R-:W-:Y:S01]  /*26b0*/  FADD R8, R8, R19 ;  /* 0x0000001308087221 */ /* 0x000fe20000000000 */
[----:B------:R-:W-:Y:S01]  /*26c0*/  I2FP.F32.S32 R7, R16 ;  /* 0x0000001000077245 */ /* 0x000fe20000201400 */
[C---:B------:R-:W-:Y:S01]  /*26d0*/  IMAD R18, R15.reuse, R18, RZ ;  /* 0x000000120f127224 */ /* 0x040fe200078e02ff */
[----:B------:R-:W-:Y:S01]  /*26e0*/  I2FP.F32.S32 R10, R9 ;  /* 0x00000009000a7245 */ /* 0x000fe20000201400 */
[----:B------:R-:W-:Y:S02]  /*26f0*/  IMAD R15, R15, R51, RZ ;  /* 0x000000330f0f7224 */ /* 0x000fe400078e02ff */
[----:B------:R-:W-:Y:S01]  /*2700*/  FADD R3, R4, R3 ;  /* 0x0000000304037221 */ /* 0x000fe20000000000 */
[----:B------:R-:W-:Y:S01]  /*2710*/  FADD R7, R8, R7 ;  /* 0x0000000708077221 */ /* 0x000fe20000000000 */
[----:B------:R-:W-:Y:S01]  /*2720*/  I2FP.F32.S32 R4, R13 ;  /* 0x0000000d00047245 */ /* 0x000fe20000201400 */
[C---:B----4-:R-:W-:Y:S01]  /*2730*/  IMAD R11, R14.reuse, R11, RZ ;  /* 0x0000000b0e0b7224 */ /* 0x050fe200078e02ff */
[----:B------:R-:W-:Y:S01]  /*2740*/  I2FP.F32.S32 R6, R15 ;  /* 0x0000000f00067245 */ /* 0x000fe20000201400 */
[----:B------:R-:W-:Y:S01]  /*2750*/  FADD R7, R7, R10 ;  /* 0x0000000a07077221 */ /* 0x000fe20000000000 */
[----:B------:R-:W-:Y:S01]  /*2760*/  I2FP.F32.S32 R18, R18 ;  /* 0x0000001200127245 */ /* 0x000fe20000201400 */
[----:B------:R-:W-:Y:S01]  /*2770*/  FADD R3, R3, R4 ;  /* 0x0000000403037221 */ /* 0x000fe20000000000 */
[----:B------:R-:W-:Y:S01]  /*2780*/  I2FP.F32.S32 R4, R11 ;  /* 0x0000000b00047245 */ /* 0x000fe20000201400 */
[----:B------:R-:W-:Y:S01]  /*2790*/  FADD R6, R7, R6 ;  /* 0x0000000607067221 */ /* 0x000fe20000000000 */
[----:B------:R-:W-:Y:S01]  /*27a0*/  IADD3 R7, PT, PT, R73, -0xd000000, RZ ;  /* 0xf300000049077810 */ /* 0x000fe20007ffe0ff */
[----:B------:R-:W-:Y:S01]  /*27b0*/  FADD R3, R3, R18 ;  /* 0x0000001203037221 */ /* 0x000fe20000000000 */
[----:B------:R-:W-:-:S02]  /*27c0*/  IMAD R14, R14, R44, RZ ;  /* 0x0000002c0e0e7224 */ /* 0x000fc400078e02ff */
[----:B------:R-:W-:Y:S01]  /*27d0*/  ISETP.GT.U32.AND P0, PT, R7, 0x727fffff, PT ;  /* 0x727fffff0700780c */ /* 0x000fe20003f04070 */
[----:B------:R-:W-:Y:S01]  /*27e0*/  FADD R0, R3, R4 ;  /* 0x0000000403007221 */ /* 0x000fe20000000000 */
[----:B------:R-:W-:Y:S01]  /*27f0*/  I2FP.F32.S32 R3, R28 ;  /* 0x0000001c00037245 */ /* 0x000fe20000201400 */
[----:B------:R0:W1:Y:S01]  /*2800*/  MUFU.RSQ R4, R73 ;  /* 0x0000004900047308 */ /* 0x0000620000001400 */
[----:B------:R-:W-:-:S03]  /*2810*/  I2FP.F32.S32 R9, R14 ;  /* 0x0000000e00097245 */ /* 0x000fc60000201400 */
[----:B------:R-:W-:Y:S02]  /*2820*/  FADD R0, R0, R3 ;  /* 0x0000000300007221 */ /* 0x000fe40000000000 */
[----:B------:R-:W-:Y:S02]  /*2830*/  FADD R6, R6, R9 ;  /* 0x0000000906067221 */ /* 0x000fe40000000000 */
[----:B------:R-:W-:Y:S02]  /*2840*/  FFMA R3, R0, R0, RZ ;  /* 0x0000000000037223 */ /* 0x000fe400000000ff */
[----:B------:R-:W-:-:S04]  /*2850*/  FADD R6, R6, R21 ;  /* 0x0000001506067221 */ /* 0x000fc80000000000 */
[----:B------:R-:W-:Y:S01]  /*2860*/  FFMA R6, R6, R6, R3 ;  /* 0x0000000606067223 */ /* 0x000fe20000000003 */
[----:B0-----:R-:W-:Y:S06]  /*2870*/  @!P0 BRA `(.L_x_6) ;  /* 0x0000000000108947 */ /* 0x001fec0003800000 */
[----:B------:R-:W-:Y:S02]  /*2880*/  MOV R0, R73 ;  /* 0x0000004900007202 */ /* 0x000fe40000000f00 */
[----:B------:R-:W-:-:S07]  /*2890*/  MOV R9, 0x28b0 ;  /* 0x000028b000097802 */ /* 0x000fce0000000f00 */
[----:B-1----:R-:W-:Y:S05]  /*28a0*/  CALL.REL.NOINC `($__internal_0_$__cuda_sm20_sqrt_rn_f32_slowpath) ;  /* 0x0000000000fc7944 */ /* 0x002fea0003c00000 */
[----:B------:R-:W-:Y:S05]  /*28b0*/  BRA `(.L_x_7) ;  /* 0x0000000000107947 */ /* 0x000fea0003800000 */
.L_x_6:
[----:B-1----:R-:W-:Y:S01]  /*28c0*/  FMUL.FTZ R0, R73, R4 ;  /* 0x0000000449007220 */ /* 0x002fe20000410000 */
[----:B------:R-:W-:-:S03]  /*28d0*/  FMUL.FTZ R4, R4, 0.5 ;  /* 0x3f00000004047820 */ /* 0x000fc60000410000 */
[----:B------:R-:W-:-:S04]  /*28e0*/  FFMA R73, -R0, R0, R73 ;  /* 0x0000000000497223 */ /* 0x000fc80000000149 */
[----:B------:R-:W-:-:S07]  /*28f0*/  FFMA R0, R73, R4, R0 ;  /* 0x0000000449007223 */ /* 0x000fce0000000000 */
.L_x_7:
[----:B------:R-:W-:Y:S05]  /*2900*/  BSYNC.RECONVERGENT B0 ;  /* 0x0000000000007941 */ /* 0x000fea0003800200 */
.L_x_5:
[----:B------:R-:W-:Y:S01]  /*2910*/  IADD3 R3, PT, PT, R5, -0xd000000, RZ ;  /* 0xf300000005037810 */ /* 0x000fe20007ffe0ff */
[----:B------:R0:W1:Y:S01]  /*2920*/  MUFU.RSQ R2, R5 ;  /* 0x0000000500027308 */ /* 0x0000620000001400 */
[----:B------:R-:W-:Y:S01]  /*2930*/  BSSY.RECONVERGENT B0, `(.L_x_8) ;  /* 0x000000c000007945 */ /* 0x000fe20003800200 */
[----:B------:R-:W-:Y:S01]  /*2940*/  FMUL R10, R0, 0.125 ;  /* 0x3e000000000a7820 */ /* 0x000fe20000400000 */
[----:B------:R-:W-:-:S13]  /*2950*/  ISETP.GT.U32.AND P0, PT, R3, 0x727fffff, PT ;  /* 0x727fffff0300780c */ /* 0x000fda0003f04070 */
[----:B0-----:R-:W-:Y:S05]  /*2960*/  @!P0 BRA `(.L_x_9) ;  /* 0x0000000000108947 */ /* 0x001fea0003800000 */
[----:B------:R-:W-:Y:S02]  /*2970*/  MOV R0, R5 ;  /* 0x0000000500007202 */ /* 0x000fe40000000f00 */
[----:B------:R-:W-:-:S07]  /*2980*/  MOV R9, 0x29a0 ;  /* 0x000029a000097802 */ /* 0x000fce0000000f00 */
[----:B-1----:R-:W-:Y:S05]  /*2990*/  CALL.REL.NOINC `($__internal_0_$__cuda_sm20_sqrt_rn_f32_slowpath) ;  /* 0x0000000000c07944 */ /* 0x002fea0003c00000 */
[----:B------:R-:W-:Y:S05]  /*29a0*/  BRA `(.L_x_10) ;  /* 0x0000000000107947 */ /* 0x000fea0003800000 */
.L_x_9:
[----:B-1----:R-:W-:Y:S01]  /*29b0*/  FMUL.FTZ R0, R5, R2 ;  /* 0x0000000205007220 */ /* 0x002fe20000410000 */
[----:B------:R-:W-:-:S03]  /*29c0*/  FMUL.FTZ R2, R2, 0.5 ;  /* 0x3f00000002027820 */ /* 0x000fc60000410000 */
[----:B------:R-:W-:-:S04]  /*29d0*/  FFMA R5, -R0, R0, R5 ;  /* 0x0000000000057223 */ /* 0x000fc80000000105 */
[----:B------:R-:W-:-:S07]  /*29e0*/  FFMA R0, R5, R2, R0 ;  /* 0x0000000205007223 */ /* 0x000fce0000000000 */
.L_x_10:
[----:B------:R-:W-:Y:S05]  /*29f0*/  BSYNC.RECONVERGENT B0 ;  /* 0x0000000000007941 */ /* 0x000fea0003800200 */
.L_x_8:
        /* <DEDUP_REMOVED lines=10> */
.L_x_12:
[----:B-1----:R-:W-:Y:S01]  /*2aa0*/  FMUL.FTZ R5, R6, R3 ;  /* 0x0000000306057220 */ /* 0x002fe20000410000 */
[----:B------:R-:W-:-:S03]  /*2ab0*/  FMUL.FTZ R3, R3, 0.5 ;  /* 0x3f00000003037820 */ /* 0x000fc60000410000 */
[----:B------:R-:W-:-:S04]  /*2ac0*/  FFMA R0, -R5, R5, R6 ;  /* 0x0000000505007223 */ /* 0x000fc80000000106 */
[----:B------:R-:W-:-:S07]  /*2ad0*/  FFMA R0, R0, R3, R5 ;  /* 0x0000000300007223 */ /* 0x000fce0000000005 */
.L_x_13:
[----:B------:R-:W-:Y:S05]  /*2ae0*/  BSYNC.RECONVERGENT B0 ;  /* 0x0000000000007941 */ /* 0x000fea0003800200 */
.L_x_11:
[----:B------:R-:W0:Y:S01]  /*2af0*/  S2R R5, SR_TID.Y ;  /* 0x0000000000057919 */ /* 0x000e220000002200 */
[----:B------:R-:W1:Y:S01]  /*2b00*/  LDCU UR8, c[0x0][0x394] ;  /* 0x00007280ff0877ac */ /* 0x000e620008000800 */
[----:B------:R-:W-:Y:S01]  /*2b10*/  FMUL R0, R0, 0.125 ;  /* 0x3e00000000007820 */ /* 0x000fe20000400000 */
[----:B------:R-:W-:Y:S01]  /*2b20*/  F2I.U32.TRUNC.NTZ R4, R10 ;  /* 0x0000000a00047305 */ /* 0x000fe2000020f000 */
[----:B------:R-:W0:Y:S01]  /*2b30*/  S2R R2, SR_CTAID.Y ;  /* 0x0000000000027919 */ /* 0x000e220000002600 */
[----:B------:R-:W2:Y:S01]  /*2b40*/  LDCU UR9, c[0x0][0x398] ;  /* 0x00007300ff0977ac */ /* 0x000ea20008000800 */
[----:B------:R-:W-:Y:S01]  /*2b50*/  FSETP.GT.AND P0, PT, R10, 255, PT ;  /* 0x437f00000a00780b */ /* 0x000fe20003f04000 */
[----:B------:R-:W3:Y:S01]  /*2b60*/  S2R R8, SR_TID.X ;  /* 0x0000000000087919 */ /* 0x000ee20000002100 */
[----:B------:R-:W4:Y:S01]  /*2b70*/  LDCU.64 UR6, c[0x0][0x388] ;  /* 0x00007100ff0677ac */ /* 0x000f220008000a00 */
[----:B------:R-:W-:Y:S02]  /*2b80*/  FSETP.GT.AND P1, PT, R11, 255, PT ;  /* 0x437f00000b00780b */ /* 0x000fe40003f24000 */
[----:B------:R-:W5:Y:S01]  /*2b90*/  F2I.U32.TRUNC.NTZ R6, R11 ;  /* 0x0000000b00067305 */ /* 0x000f62000020f000 */
[----:B------:R-:W3:Y:S01]  /*2ba0*/  S2R R3, SR_CTAID.X ;  /* 0x0000000000037919 */ /* 0x000ee20000002500 */
[----:B------:R-:W-:-:S02]  /*2bb0*/  FSETP.GT.AND P2, PT, R0, 255, PT ;  /* 0x437f00000000780b */ /* 0x000fc40003f44000 */
[----:B-----5:R-:W-:Y:S02]  /*2bc0*/  SEL R7, R6, 0xffff, !P1 ;  /* 0x0000ffff06077807 */ /* 0x020fe40004800000 */
[----:B0-----:R-:W-:Y:S02]  /*2bd0*/  LEA R2, R2, R5, 0x5 ;  /* 0x0000000502027211 */ /* 0x001fe400078e28ff */
[----:B------:R-:W-:Y:S02]  /*2be0*/  SEL R5, R4, 0xffff, !P0 ;  /* 0x0000ffff04057807 */ /* 0x000fe40004000000 */
[----:B---3--:R-:W-:Y:S02]  /*2bf0*/  LEA R3, R3, R8, 0x5 ;  /* 0x0000000803037211 */ /* 0x008fe400078e28ff */
[----:B------:R-:W0:Y:S03]  /*2c00*/  F2I.U32.TRUNC.NTZ R8, R0 ;  /* 0x0000000000087305 */ /* 0x000e26000020f000 */
[----:B-1----:R-:W-:-:S04]  /*2c10*/  IMAD R2, R2, UR8, R3 ;  /* 0x0000000802027c24 */ /* 0x002fc8000f8e0203 */
[----:B--2---:R-:W-:-:S05]  /*2c20*/  IMAD R3, R2, UR9, RZ ;  /* 0x0000000902037c24 */ /* 0x004fca000f8e02ff */
[C---:B----4-:R-:W-:Y:S02]  /*2c30*/  IADD3 R2, P3, PT, R3.reuse, UR6, RZ ;  /* 0x0000000603027c10 */ /* 0x050fe4000ff7e0ff */
[----:B0-----:R-:W-:Y:S02]  /*2c40*/  SEL R9, R8, 0xffff, !P2 ;  /* 0x0000ffff08097807 */ /* 0x001fe40005000000 */
[----:B------:R-:W-:-:S05]  /*2c50*/  LEA.HI.X.SX32 R3, R3, UR7, 0x1, P3 ;  /* 0x0000000703037c11 */ /* 0x000fca00098f0eff */
[----:B------:R-:W-:Y:S04]  /*2c60*/  STG.E.U8 desc[UR4][R2.64], R5 ;  /* 0x0000000502007986 */ /* 0x000fe8000c101104 */
[----:B------:R-:W-:Y:S04]  /*2c70*/  STG.E.U8 desc[UR4][R2.64+0x1], R7 ;  /* 0x0000010702007986 */ /* 0x000fe8000c101104 */
[----:B------:R-:W-:Y:S01]  /*2c80*/  STG.E.U8 desc[UR4][R2.64+0x2], R9 ;  /* 0x0000020902007986 */ /* 0x000fe2000c101104 */
[----:B------:R-:W-:Y:S05]  /*2c90*/  EXIT ;  /* 0x000000000000794d */ /* 0x000fea0003800000 */
        .weak           $__internal_0_$__cuda_sm20_sqrt_rn_f32_slowpath
        .type           $__internal_0_$__cuda_sm20_sqrt_rn_f32_slowpath,@function
        .size           $__internal_0_$__cuda_sm20_sqrt_rn_f32_slowpath,(.L_x_16 - $__internal_0_$__cuda_sm20_sqrt_rn_f32_slowpath)
$__internal_0_$__cuda_sm20_sqrt_rn_f32_slowpath:
[----:B------:R-:W-:-:S13]  /*2ca0*/  LOP3.LUT P0, RZ, R0, 0x7fffffff, RZ, 0xc0, !PT ;  /* 0x7fffffff00ff7812 */ /* 0x000fda000780c0ff */
[----:B------:R-:W-:Y:S01]  /*2cb0*/  @!P0 MOV R2, R0 ;  /* 0x0000000000028202 */ /* 0x000fe20000000f00 */
[----:B------:R-:W-:Y:S06]  /*2cc0*/  @!P0 BRA `(.L_x_14) ;  /* 0x0000000000408947 */ /* 0x000fec0003800000 */
[----:B------:R-:W-:-:S13]  /*2cd0*/  FSETP.GEU.FTZ.AND P0, PT, R0, RZ, PT ;  /* 0x000000ff0000720b */ /* 0x000fda0003f1e000 */
[----:B------:R-:W-:Y:S01]  /*2ce0*/  @!P0 MOV R2, 0x7fffffff ;  /* 0x7fffffff00028802 */ /* 0x000fe20000000f00 */
[----:B------:R-:W-:Y:S06]  /*2cf0*/  @!P0 BRA `(.L_x_14) ;  /* 0x0000000000348947 */ /* 0x000fec0003800000 */
[----:B------:R-:W-:-:S13]  /*2d00*/  FSETP.GTU.FTZ.AND P0, PT, |R0|, +INF , PT ;  /* 0x7f8000000000780b */ /* 0x000fda0003f1c200 */
[----:B------:R-:W-:Y:S01]  /*2d10*/  @P0 FADD.FTZ R2, R0, 1 ;  /* 0x3f80000000020421 */ /* 0x000fe20000010000 */
[----:B------:R-:W-:Y:S06]  /*2d20*/  @P0 BRA `(.L_x_14) ;  /* 0x0000000000280947 */ /* 0x000fec0003800000 */
[----:B------:R-:W-:-:S13]  /*2d30*/  FSETP.NEU.FTZ.AND P0, PT, |R0|, +INF , PT ;  /* 0x7f8000000000780b */ /* 0x000fda0003f1d200 */
[----:B------:R-:W-:-:S04]  /*2d40*/  @P0 FFMA R3, R0, 1.84467440737095516160e+19, RZ ;  /* 0x5f80000000030823 */ /* 0x000fc800000000ff */
[----:B------:R-:W0:Y:S02]  /*2d50*/  @P0 MUFU.RSQ R2, R3 ;  /* 0x0000000300020308 */ /* 0x000e240000001400 */
[----:B0-----:R-:W-:Y:S01]  /*2d60*/  @P0 FMUL.FTZ R4, R3, R2 ;  /* 0x0000000203040220 */ /* 0x001fe20000410000 */
[----:B------:R-:W-:Y:S01]  /*2d70*/  @P0 FMUL.FTZ R8, R2, 0.5 ;  /* 0x3f00000002080820 */ /* 0x000fe20000410000 */
[----:B------:R-:W-:Y:S02]  /*2d80*/  @!P0 MOV R2, R0 ;  /* 0x0000000000028202 */ /* 0x000fe40000000f00 */
[----:B------:R-:W-:-:S04]  /*2d90*/  @P0 FADD.FTZ R7, -R4, -RZ ;  /* 0x800000ff04070221 */ /* 0x000fc80000010100 */
[----:B------:R-:W-:-:S04]  /*2da0*/  @P0 FFMA R7, R4, R7, R3 ;  /* 0x0000000704070223 */ /* 0x000fc80000000003 */
[----:B------:R-:W-:-:S04]  /*2db0*/  @P0 FFMA R7, R7, R8, R4 ;  /* 0x0000000807070223 */ /* 0x000fc80000000004 */
[----:B------:R-:W-:-:S07]  /*2dc0*/  @P0 FMUL.FTZ R2, R7, 2.3283064365386962891e-10 ;  /* 0x2f80000007020820 */ /* 0x000fce0000410000 */
.L_x_14:
[----:B------:R-:W-:Y:S01]  /*2dd0*/  HFMA2 R3, -RZ, RZ, 0, 0 ;  /* 0x00000000ff037431 */ /* 0x000fe200000001ff */
[----:B------:R-:W-:Y:S02]  /*2de0*/  MOV R0, R2 ;  /* 0x0000000200007202 */ /* 0x000fe40000000f00 */
[----:B------:R-:W-:-:S04]  /*2df0*/  MOV R2, R9 ;  /* 0x0000000900027202 */ /* 0x000fc80000000f00 */
[----:B------:R-:W-:Y:S05]  /*2e00*/  RET.REL.NODEC R2 `(_Z5sobelPKhPhjjjPKi) ;  /* 0xffffffd0027c7950 */ /* 0x000fea0003c3ffff */
.L_x_15:
[----:B------:R-:W-:-:S00]  /*2e10*/  BRA `(.L_x_15) ;  /* 0xfffffffc00fc7947 */ /* 0x000fc0000383ffff */
[----:B------:R-:W-:-:S00]  /*2e20*/  NOP ;  /* 0x0000000000007918 */ /* 0x000fc00000000000 */
        /* <DEDUP_REMOVED lines=13> */
.L_x_16:


//--------------------- .nv.shared._Z5sobelPKhPhjjjPKi --------------------------
	.section	.nv.shared._Z5sobelPKhPhjjjPKi,"aw",@nobits
	.sectionflags	@""
	.align	4
.nv.shared._Z5sobelPKhPhjjjPKi:
	.zero		5112


//--------------------- .nv.shared.reserved.0     --------------------------
	.section	.nv.shared.reserved.0,"aw",@nobits
	.weak		__nv_reservedSMEM_offset_0_alias
	.size		__nv_reservedSMEM_offset_0_alias, 0, 64
	.other		__nv_reservedSMEM_offset_0_alias,@"STO_CUDA_RESERVED_SHARED STV_DEFAULT"
__nv_reservedSMEM_offset_0_alias:
	.zero		0
	.zero		64


//--------------------- .nv.constant0._Z5sobelPKhPhjjjPKi --------------------------
	.section	.nv.constant0._Z5sobelPKhPhjjjPKi,"a",@progbits
	.sectionflags	@""
	.align	4
.nv.constant0._Z5sobelPKhPhjjjPKi:
	.zero		936


//--------------------- SYMBOLS --------------------------

	.type		.nv.reservedSmem.offset0,@object
	.size		.nv.reservedSmem.offset0,0x4
	.type		.nv.reservedSmem.cap,@object
	.size		.nv.reservedSmem.cap,0x4
